//
// Generated by NVIDIA NVVM Compiler
//
// Compiler Build ID: CL-36424714
// Cuda compilation tools, release 13.0, V13.0.88
// Based on NVVM 20.0.0
//

.version 9.0
.target sm_100
.address_size 64

	// .globl	_Z19calculatePathWeightPdPyS_PiS1_yy
.extern .func  (.param .b64 func_retval0) malloc
(
	.param .b64 malloc_param_0
)
;
.extern .func free
(
	.param .b64 free_param_0
)
;
.extern .shared .align 16 .b8 shared_array[];

.visible .entry _Z19calculatePathWeightPdPyS_PiS1_yy(
	.param .u64 .ptr .align 1 _Z19calculatePathWeightPdPyS_PiS1_yy_param_0,
	.param .u64 .ptr .align 1 _Z19calculatePathWeightPdPyS_PiS1_yy_param_1,
	.param .u64 .ptr .align 1 _Z19calculatePathWeightPdPyS_PiS1_yy_param_2,
	.param .u64 .ptr .align 1 _Z19calculatePathWeightPdPyS_PiS1_yy_param_3,
	.param .u64 .ptr .align 1 _Z19calculatePathWeightPdPyS_PiS1_yy_param_4,
	.param .u64 _Z19calculatePathWeightPdPyS_PiS1_yy_param_5,
	.param .u64 _Z19calculatePathWeightPdPyS_PiS1_yy_param_6
)
{
	.reg .pred 	%p<187>;
	.reg .b16 	%rs<18>;
	.reg .b32 	%r<387>;
	.reg .b64 	%rd<1013>;
	.reg .b64 	%fd<166>;

	ld.param.u64 	%rd363, [_Z19calculatePathWeightPdPyS_PiS1_yy_param_0];
	ld.param.u64 	%rd364, [_Z19calculatePathWeightPdPyS_PiS1_yy_param_1];
	ld.param.u64 	%rd365, [_Z19calculatePathWeightPdPyS_PiS1_yy_param_2];
	ld.param.u64 	%rd366, [_Z19calculatePathWeightPdPyS_PiS1_yy_param_3];
	ld.param.u64 	%rd367, [_Z19calculatePathWeightPdPyS_PiS1_yy_param_4];
	ld.param.u64 	%rd361, [_Z19calculatePathWeightPdPyS_PiS1_yy_param_5];
	ld.param.u64 	%rd362, [_Z19calculatePathWeightPdPyS_PiS1_yy_param_6];
	cvta.to.global.u64 	%rd1, %rd364;
	cvta.to.global.u64 	%rd2, %rd363;
	cvta.to.global.u64 	%rd3, %rd366;
	cvta.to.global.u64 	%rd4, %rd367;
	cvta.to.global.u64 	%rd5, %rd365;
	mov.u32 	%r43, %ctaid.x;
	mov.u32 	%r1, %ntid.x;
	mov.u32 	%r2, %tid.x;
	mad.lo.s32 	%r44, %r43, %r1, %r2;
	cvt.u64.u32 	%rd6, %r44;
	setp.le.u64 	%p1, %rd361, %rd6;
	@%p1 bra 	$L__BB0_318;
	cvt.u32.u64 	%r3, %rd362;
	cvt.u64.u32 	%rd7, %r1;
	add.s64 	%rd8, %rd362, %rd7;
	and.b64  	%rd368, %rd8, -4294967296;
	setp.ne.s64 	%p2, %rd368, 0;
	@%p2 bra 	$L__BB0_3;
	cvt.u32.u64 	%r45, %rd7;
	cvt.u32.u64 	%r46, %rd8;
	div.u32 	%r47, %r46, %r45;
	cvt.u64.u32 	%rd897, %r47;
	bra.uni 	$L__BB0_4;
$L__BB0_3:
	div.u64 	%rd897, %rd8, %rd7;
$L__BB0_4:
	cvt.u32.u64 	%r4, %rd897;
	setp.lt.s32 	%p3, %r4, 1;
	@%p3 bra 	$L__BB0_21;
	mul.lo.s32 	%r5, %r2, %r4;
	and.b32  	%r6, %r4, 3;
	setp.lt.u32 	%p4, %r4, 4;
	mov.b32 	%r379, 0;
	@%p4 bra 	$L__BB0_16;
	and.b32  	%r379, %r4, 2147483644;
	mov.b32 	%r377, 0;
$L__BB0_7:
	add.s32 	%r50, %r377, %r5;
	cvt.u64.u32 	%rd12, %r50;
	setp.lt.u64 	%p5, %rd362, %rd12;
	shl.b32 	%r51, %r50, 3;
	mov.u32 	%r52, shared_array;
	add.s32 	%r9, %r52, %r51;
	@%p5 bra 	$L__BB0_9;
	shl.b64 	%rd369, %rd12, 3;
	add.s64 	%rd370, %rd1, %rd369;
	ld.global.u64 	%rd371, [%rd370];
	st.shared.u64 	[%r9], %rd371;
$L__BB0_9:
	cvt.u32.u64 	%r53, %rd12;
	add.s32 	%r54, %r53, 1;
	cvt.u64.u32 	%rd13, %r54;
	setp.lt.u64 	%p6, %rd362, %rd13;
	@%p6 bra 	$L__BB0_11;
	shl.b64 	%rd372, %rd13, 3;
	add.s64 	%rd373, %rd1, %rd372;
	ld.global.u64 	%rd374, [%rd373];
	st.shared.u64 	[%r9+8], %rd374;
$L__BB0_11:
	add.s32 	%r56, %r53, 2;
	cvt.u64.u32 	%rd14, %r56;
	setp.lt.u64 	%p7, %rd362, %rd14;
	@%p7 bra 	$L__BB0_13;
	shl.b64 	%rd375, %rd14, 3;
	add.s64 	%rd376, %rd1, %rd375;
	ld.global.u64 	%rd377, [%rd376];
	st.shared.u64 	[%r9+16], %rd377;
$L__BB0_13:
	add.s32 	%r58, %r53, 3;
	cvt.u64.u32 	%rd15, %r58;
	setp.lt.u64 	%p8, %rd362, %rd15;
	@%p8 bra 	$L__BB0_15;
	shl.b64 	%rd378, %rd15, 3;
	add.s64 	%rd379, %rd1, %rd378;
	ld.global.u64 	%rd380, [%rd379];
	st.shared.u64 	[%r9+24], %rd380;
$L__BB0_15:
	add.s32 	%r377, %r377, 4;
	setp.ne.s32 	%p9, %r377, %r379;
	@%p9 bra 	$L__BB0_7;
$L__BB0_16:
	setp.eq.s32 	%p10, %r6, 0;
	@%p10 bra 	$L__BB0_21;
	mov.b32 	%r380, 0;
$L__BB0_18:
	.pragma "nounroll";
	add.s32 	%r60, %r379, %r5;
	cvt.u64.u32 	%rd16, %r60;
	setp.lt.u64 	%p11, %rd362, %rd16;
	@%p11 bra 	$L__BB0_20;
	cvt.u32.u64 	%r61, %rd16;
	shl.b64 	%rd381, %rd16, 3;
	add.s64 	%rd382, %rd1, %rd381;
	ld.global.u64 	%rd383, [%rd382];
	shl.b32 	%r62, %r61, 3;
	mov.u32 	%r63, shared_array;
	add.s32 	%r64, %r63, %r62;
	st.shared.u64 	[%r64], %rd383;
$L__BB0_20:
	add.s32 	%r379, %r379, 1;
	add.s32 	%r380, %r380, 1;
	setp.ne.s32 	%p12, %r380, %r6;
	@%p12 bra 	$L__BB0_18;
$L__BB0_21:
	shl.b32 	%r65, %r3, 3;
	mov.u32 	%r66, shared_array;
	add.s32 	%r16, %r66, %r65;
	mul.lo.s32 	%r17, %r3, %r3;
	add.s32 	%r68, %r1, %r17;
	add.s32 	%r69, %r68, -1;
	div.u32 	%r18, %r69, %r1;
	setp.lt.s32 	%p13, %r18, 1;
	@%p13 bra 	$L__BB0_38;
	mul.lo.s32 	%r19, %r18, %r2;
	and.b32  	%r20, %r18, 3;
	setp.lt.u32 	%p14, %r18, 4;
	mov.b32 	%r383, 0;
	@%p14 bra 	$L__BB0_33;
	and.b32  	%r383, %r18, 2147483644;
	mov.b32 	%r381, 0;
$L__BB0_24:
	add.s32 	%r23, %r381, %r19;
	setp.gt.u32 	%p15, %r23, %r17;
	shl.b32 	%r72, %r23, 3;
	add.s32 	%r24, %r16, %r72;
	@%p15 bra 	$L__BB0_26;
	mul.wide.u32 	%rd384, %r23, 8;
	add.s64 	%rd385, %rd2, %rd384;
	ld.global.f64 	%fd49, [%rd385];
	st.shared.f64 	[%r24+8], %fd49;
$L__BB0_26:
	add.s32 	%r25, %r23, 1;
	setp.gt.u32 	%p16, %r25, %r17;
	@%p16 bra 	$L__BB0_28;
	mul.wide.u32 	%rd386, %r25, 8;
	add.s64 	%rd387, %rd2, %rd386;
	ld.global.f64 	%fd50, [%rd387];
	st.shared.f64 	[%r24+16], %fd50;
$L__BB0_28:
	add.s32 	%r26, %r23, 2;
	setp.gt.u32 	%p17, %r26, %r17;
	@%p17 bra 	$L__BB0_30;
	mul.wide.u32 	%rd388, %r26, 8;
	add.s64 	%rd389, %rd2, %rd388;
	ld.global.f64 	%fd51, [%rd389];
	st.shared.f64 	[%r24+24], %fd51;
$L__BB0_30:
	add.s32 	%r27, %r23, 3;
	setp.gt.u32 	%p18, %r27, %r17;
	@%p18 bra 	$L__BB0_32;
	mul.wide.u32 	%rd390, %r27, 8;
	add.s64 	%rd391, %rd2, %rd390;
	ld.global.f64 	%fd52, [%rd391];
	st.shared.f64 	[%r24+32], %fd52;
$L__BB0_32:
	add.s32 	%r381, %r381, 4;
	setp.ne.s32 	%p19, %r381, %r383;
	@%p19 bra 	$L__BB0_24;
$L__BB0_33:
	setp.eq.s32 	%p20, %r20, 0;
	@%p20 bra 	$L__BB0_38;
	mov.b32 	%r384, 0;
$L__BB0_35:
	.pragma "nounroll";
	add.s32 	%r32, %r383, %r19;
	setp.gt.u32 	%p21, %r32, %r17;
	@%p21 bra 	$L__BB0_37;
	mul.wide.u32 	%rd392, %r32, 8;
	add.s64 	%rd393, %rd2, %rd392;
	ld.global.f64 	%fd53, [%rd393];
	shl.b32 	%r74, %r32, 3;
	add.s32 	%r75, %r16, %r74;
	st.shared.f64 	[%r75+8], %fd53;
$L__BB0_37:
	add.s32 	%r383, %r383, 1;
	add.s32 	%r384, %r384, 1;
	setp.ne.s32 	%p22, %r384, %r20;
	@%p22 bra 	$L__BB0_35;
$L__BB0_38:
	bar.sync 	0;
	mov.u32 	%r76, %nctaid.x;
	mul.lo.s32 	%r77, %r1, %r76;
	cvt.u64.u32 	%rd17, %r77;
	add.s64 	%rd394, %rd17, %rd361;
	add.s64 	%rd18, %rd394, -1;
	and.b64  	%rd395, %rd18, -4294967296;
	setp.ne.s64 	%p23, %rd395, 0;
	@%p23 bra 	$L__BB0_40;
	cvt.u32.u64 	%r78, %rd17;
	cvt.u32.u64 	%r79, %rd18;
	div.u32 	%r80, %r79, %r78;
	cvt.u64.u32 	%rd898, %r80;
	bra.uni 	$L__BB0_41;
$L__BB0_40:
	div.u64 	%rd898, %rd18, %rd17;
$L__BB0_41:
	shl.b64 	%rd396, %rd362, 3;
	{ // callseq 0, 0
	.param .b64 param0;
	st.param.b64 	[param0], %rd396;
	.param .b64 retval0;
	call.uni (retval0), 
	malloc, 
	(
	param0
	);
	ld.param.b64 	%rd397, [retval0];
	} // callseq 0
	{ // callseq 1, 0
	.param .b64 param0;
	st.param.b64 	[param0], %rd396;
	.param .b64 retval0;
	call.uni (retval0), 
	malloc, 
	(
	param0
	);
	ld.param.b64 	%rd398, [retval0];
	} // callseq 1
	ld.global.f64 	%fd147, [%rd5];
	mul.lo.s64 	%rd24, %rd898, %rd6;
	add.s64 	%rd25, %rd24, %rd898;
	min.u64 	%rd399, %rd25, %rd361;
	setp.le.u64 	%p24, %rd399, %rd24;
	@%p24 bra 	$L__BB0_303;
	add.s64 	%rd26, %rd362, -1;
	setp.lt.s64 	%p25, %rd26, 1;
	add.s64 	%rd27, %rd397, %rd396;
	@%p25 bra 	$L__BB0_194;
	and.b64  	%rd29, %rd362, 3;
	add.s64 	%rd30, %rd362, -2;
	cvt.u16.u64 	%rs1, %rd362;
	add.s16 	%rs2, %rs1, 7;
	cvt.u64.u16 	%rd569, %rs2;
	and.b64  	%rd570, %rd569, 7;
	add.s64 	%rd31, %rd570, -1;
	add.s64 	%rd571, %rd362, 3;
	and.b64  	%rd32, %rd571, 3;
	and.b64  	%rd33, %rd362, 15;
	and.b64  	%rd34, %rd362, 7;
	and.b64  	%rd35, %rd362, -4;
	and.b64  	%rd36, %rd362, 1;
	and.b64  	%rd37, %rd26, 7;
	and.b64  	%rd38, %rd26, 9223372036854775800;
	and.b64  	%rd39, %rd569, 3;
	and.b64  	%rd40, %rd571, 1;
	and.b64  	%rd41, %rd362, -16;
	add.s32 	%r245, %r65, %r66;
	add.s32 	%r35, %r245, -16;
$L__BB0_44:
	setp.eq.s64 	%p95, %rd362, 0;
	@%p95 bra 	$L__BB0_91;
	add.s64 	%rd900, %rd397, 16;
	setp.lt.u64 	%p96, %rd26, 3;
	mov.b64 	%rd916, 0;
	mov.u32 	%r385, %r35;
	mov.u64 	%rd901, %rd35;
	mov.u64 	%rd902, %rd24;
	@%p96 bra 	$L__BB0_71;
$L__BB0_46:
	.pragma "nounroll";
	ld.shared.u64 	%rd47, [%r385+8];
	or.b64  	%rd573, %rd902, %rd47;
	and.b64  	%rd574, %rd573, -4294967296;
	setp.ne.s64 	%p97, %rd574, 0;
	@%p97 bra 	$L__BB0_48;
	cvt.u32.u64 	%r246, %rd47;
	cvt.u32.u64 	%r247, %rd902;
	div.u32 	%r248, %r247, %r246;
	cvt.u64.u32 	%rd903, %r248;
	bra.uni 	$L__BB0_49;
$L__BB0_48:
	div.u64 	%rd903, %rd902, %rd47;
$L__BB0_49:
	st.u64 	[%rd900+-16], %rd903;
	ld.shared.u64 	%rd51, [%r385+8];
	or.b64  	%rd575, %rd902, %rd51;
	and.b64  	%rd576, %rd575, -4294967296;
	setp.ne.s64 	%p98, %rd576, 0;
	@%p98 bra 	$L__BB0_51;
	cvt.u32.u64 	%r249, %rd51;
	cvt.u32.u64 	%r250, %rd902;
	rem.u32 	%r251, %r250, %r249;
	cvt.u64.u32 	%rd904, %r251;
	bra.uni 	$L__BB0_52;
$L__BB0_51:
	rem.u64 	%rd904, %rd902, %rd51;
$L__BB0_52:
	ld.shared.u64 	%rd55, [%r385];
	or.b64  	%rd577, %rd904, %rd55;
	and.b64  	%rd578, %rd577, -4294967296;
	setp.ne.s64 	%p99, %rd578, 0;
	@%p99 bra 	$L__BB0_54;
	cvt.u32.u64 	%r252, %rd55;
	cvt.u32.u64 	%r253, %rd904;
	div.u32 	%r254, %r253, %r252;
	cvt.u64.u32 	%rd905, %r254;
	bra.uni 	$L__BB0_55;
$L__BB0_54:
	div.u64 	%rd905, %rd904, %rd55;
$L__BB0_55:
	st.u64 	[%rd900+-8], %rd905;
	ld.shared.u64 	%rd59, [%r385];
	or.b64  	%rd579, %rd904, %rd59;
	and.b64  	%rd580, %rd579, -4294967296;
	setp.ne.s64 	%p100, %rd580, 0;
	@%p100 bra 	$L__BB0_57;
	cvt.u32.u64 	%r255, %rd59;
	cvt.u32.u64 	%r256, %rd904;
	rem.u32 	%r257, %r256, %r255;
	cvt.u64.u32 	%rd906, %r257;
	bra.uni 	$L__BB0_58;
$L__BB0_57:
	rem.u64 	%rd906, %rd904, %rd59;
$L__BB0_58:
	ld.shared.u64 	%rd63, [%r385+-8];
	or.b64  	%rd581, %rd906, %rd63;
	and.b64  	%rd582, %rd581, -4294967296;
	setp.ne.s64 	%p101, %rd582, 0;
	@%p101 bra 	$L__BB0_60;
	cvt.u32.u64 	%r258, %rd63;
	cvt.u32.u64 	%r259, %rd906;
	div.u32 	%r260, %r259, %r258;
	cvt.u64.u32 	%rd907, %r260;
	bra.uni 	$L__BB0_61;
$L__BB0_60:
	div.u64 	%rd907, %rd906, %rd63;
$L__BB0_61:
	st.u64 	[%rd900], %rd907;
	ld.shared.u64 	%rd67, [%r385+-8];
	or.b64  	%rd583, %rd906, %rd67;
	and.b64  	%rd584, %rd583, -4294967296;
	setp.ne.s64 	%p102, %rd584, 0;
	@%p102 bra 	$L__BB0_63;
	cvt.u32.u64 	%r261, %rd67;
	cvt.u32.u64 	%r262, %rd906;
	rem.u32 	%r263, %r262, %r261;
	cvt.u64.u32 	%rd908, %r263;
	bra.uni 	$L__BB0_64;
$L__BB0_63:
	rem.u64 	%rd908, %rd906, %rd67;
$L__BB0_64:
	ld.shared.u64 	%rd71, [%r385+-16];
	or.b64  	%rd585, %rd908, %rd71;
	and.b64  	%rd586, %rd585, -4294967296;
	setp.ne.s64 	%p103, %rd586, 0;
	@%p103 bra 	$L__BB0_66;
	cvt.u32.u64 	%r264, %rd71;
	cvt.u32.u64 	%r265, %rd908;
	div.u32 	%r266, %r265, %r264;
	cvt.u64.u32 	%rd909, %r266;
	bra.uni 	$L__BB0_67;
$L__BB0_66:
	div.u64 	%rd909, %rd908, %rd71;
$L__BB0_67:
	st.u64 	[%rd900+8], %rd909;
	ld.shared.u64 	%rd75, [%r385+-16];
	or.b64  	%rd587, %rd908, %rd75;
	and.b64  	%rd588, %rd587, -4294967296;
	setp.ne.s64 	%p104, %rd588, 0;
	@%p104 bra 	$L__BB0_69;
	cvt.u32.u64 	%r267, %rd75;
	cvt.u32.u64 	%r268, %rd908;
	rem.u32 	%r269, %r268, %r267;
	cvt.u64.u32 	%rd902, %r269;
	bra.uni 	$L__BB0_70;
$L__BB0_69:
	rem.u64 	%rd902, %rd908, %rd75;
$L__BB0_70:
	add.s64 	%rd901, %rd901, -4;
	add.s32 	%r385, %r385, -32;
	add.s64 	%rd900, %rd900, 32;
	setp.ne.s64 	%p105, %rd901, 0;
	mov.u64 	%rd916, %rd35;
	@%p105 bra 	$L__BB0_46;
$L__BB0_71:
	setp.eq.s64 	%p106, %rd29, 0;
	@%p106 bra 	$L__BB0_91;
	setp.eq.s64 	%p107, %rd29, 1;
	@%p107 bra 	$L__BB0_86;
	mov.b64 	%rd589, -1;
	cvt.u32.u64 	%r270, %rd589;
	cvt.u32.u64 	%r271, %rd916;
	xor.b32  	%r272, %r271, %r270;
	cvt.u32.u64 	%r273, %rd362;
	add.s32 	%r274, %r273, %r272;
	shl.b32 	%r275, %r274, 3;
	mov.u32 	%r276, shared_array;
	add.s32 	%r38, %r276, %r275;
	ld.shared.u64 	%rd83, [%r38];
	or.b64  	%rd590, %rd902, %rd83;
	and.b64  	%rd591, %rd590, -4294967296;
	setp.ne.s64 	%p108, %rd591, 0;
	@%p108 bra 	$L__BB0_75;
	cvt.u32.u64 	%r277, %rd83;
	cvt.u32.u64 	%r278, %rd902;
	div.u32 	%r279, %r278, %r277;
	cvt.u64.u32 	%rd912, %r279;
	bra.uni 	$L__BB0_76;
$L__BB0_75:
	div.u64 	%rd912, %rd902, %rd83;
$L__BB0_76:
	shl.b64 	%rd592, %rd916, 3;
	add.s64 	%rd87, %rd397, %rd592;
	st.u64 	[%rd87], %rd912;
	ld.shared.u64 	%rd88, [%r38];
	or.b64  	%rd593, %rd902, %rd88;
	and.b64  	%rd594, %rd593, -4294967296;
	setp.ne.s64 	%p109, %rd594, 0;
	@%p109 bra 	$L__BB0_78;
	cvt.u32.u64 	%r280, %rd88;
	cvt.u32.u64 	%r281, %rd902;
	rem.u32 	%r282, %r281, %r280;
	cvt.u64.u32 	%rd913, %r282;
	bra.uni 	$L__BB0_79;
$L__BB0_78:
	rem.u64 	%rd913, %rd902, %rd88;
$L__BB0_79:
	ld.shared.u64 	%rd92, [%r38+-8];
	or.b64  	%rd595, %rd913, %rd92;
	and.b64  	%rd596, %rd595, -4294967296;
	setp.ne.s64 	%p110, %rd596, 0;
	@%p110 bra 	$L__BB0_81;
	cvt.u32.u64 	%r283, %rd92;
	cvt.u32.u64 	%r284, %rd913;
	div.u32 	%r285, %r284, %r283;
	cvt.u64.u32 	%rd914, %r285;
	bra.uni 	$L__BB0_82;
$L__BB0_81:
	div.u64 	%rd914, %rd913, %rd92;
$L__BB0_82:
	st.u64 	[%rd87+8], %rd914;
	ld.shared.u64 	%rd96, [%r38+-8];
	or.b64  	%rd597, %rd913, %rd96;
	and.b64  	%rd598, %rd597, -4294967296;
	setp.ne.s64 	%p111, %rd598, 0;
	@%p111 bra 	$L__BB0_84;
	cvt.u32.u64 	%r286, %rd96;
	cvt.u32.u64 	%r287, %rd913;
	rem.u32 	%r288, %r287, %r286;
	cvt.u64.u32 	%rd902, %r288;
	bra.uni 	$L__BB0_85;
$L__BB0_84:
	rem.u64 	%rd902, %rd913, %rd96;
$L__BB0_85:
	add.s64 	%rd916, %rd916, 2;
$L__BB0_86:
	setp.eq.s64 	%p112, %rd36, 0;
	@%p112 bra 	$L__BB0_91;
	mov.b64 	%rd599, -1;
	cvt.u32.u64 	%r289, %rd599;
	cvt.u32.u64 	%r290, %rd916;
	xor.b32  	%r291, %r290, %r289;
	cvt.u32.u64 	%r292, %rd362;
	add.s32 	%r293, %r292, %r291;
	shl.b32 	%r294, %r293, 3;
	mov.u32 	%r295, shared_array;
	add.s32 	%r296, %r295, %r294;
	ld.shared.u64 	%rd103, [%r296];
	or.b64  	%rd600, %rd902, %rd103;
	and.b64  	%rd601, %rd600, -4294967296;
	setp.ne.s64 	%p113, %rd601, 0;
	@%p113 bra 	$L__BB0_89;
	cvt.u32.u64 	%r297, %rd103;
	cvt.u32.u64 	%r298, %rd902;
	div.u32 	%r299, %r298, %r297;
	cvt.u64.u32 	%rd918, %r299;
	bra.uni 	$L__BB0_90;
$L__BB0_89:
	div.u64 	%rd918, %rd902, %rd103;
$L__BB0_90:
	shl.b64 	%rd602, %rd916, 3;
	add.s64 	%rd603, %rd397, %rd602;
	st.u64 	[%rd603], %rd918;
$L__BB0_91:
	mov.b64 	%rd919, 0;
	mov.b16 	%rs16, 0;
	mov.u16 	%rs17, %rs16;
	mov.u64 	%rd920, %rd26;
	mov.u64 	%rd921, %rd362;
$L__BB0_92:
	mov.u64 	%rd109, %rd921;
	mov.u64 	%rd921, %rd920;
	sub.s64 	%rd605, %rd30, %rd919;
	min.s64 	%rd110, %rd605, 0;
	cvt.u16.u64 	%rs10, %rd110;
	add.s16 	%rs11, %rs16, %rs10;
	sub.s16 	%rs5, %rs2, %rs11;
	sub.s64 	%rd111, %rd921, %rd110;
	sub.s64 	%rd606, %rd605, %rd110;
	add.s64 	%rd942, %rd109, -2;
	shl.b64 	%rd607, %rd921, 3;
	add.s64 	%rd113, %rd397, %rd607;
	ld.u64 	%rd925, [%rd113];
	setp.lt.u64 	%p114, %rd606, 15;
	@%p114 bra 	$L__BB0_127;
	and.b64  	%rd115, %rd111, -16;
	mov.b64 	%rd924, 0;
$L__BB0_94:
	.pragma "nounroll";
	shl.b64 	%rd609, %rd942, 3;
	add.s64 	%rd119, %rd397, %rd609;
	ld.u64 	%rd610, [%rd119];
	setp.gt.u64 	%p115, %rd610, %rd925;
	@%p115 bra 	$L__BB0_96;
	add.s64 	%rd925, %rd925, 1;
	st.u64 	[%rd113], %rd925;
$L__BB0_96:
	ld.u64 	%rd611, [%rd119+-8];
	setp.gt.u64 	%p116, %rd611, %rd925;
	@%p116 bra 	$L__BB0_98;
	add.s64 	%rd925, %rd925, 1;
	st.u64 	[%rd113], %rd925;
$L__BB0_98:
	ld.u64 	%rd612, [%rd119+-16];
	setp.gt.u64 	%p117, %rd612, %rd925;
	@%p117 bra 	$L__BB0_100;
	add.s64 	%rd925, %rd925, 1;
	st.u64 	[%rd113], %rd925;
$L__BB0_100:
	ld.u64 	%rd613, [%rd119+-24];
	setp.gt.u64 	%p118, %rd613, %rd925;
	@%p118 bra 	$L__BB0_102;
	add.s64 	%rd925, %rd925, 1;
	st.u64 	[%rd113], %rd925;
$L__BB0_102:
	ld.u64 	%rd614, [%rd119+-32];
	setp.gt.u64 	%p119, %rd614, %rd925;
	@%p119 bra 	$L__BB0_104;
	add.s64 	%rd925, %rd925, 1;
	st.u64 	[%rd113], %rd925;
$L__BB0_104:
	ld.u64 	%rd615, [%rd119+-40];
	setp.gt.u64 	%p120, %rd615, %rd925;
	@%p120 bra 	$L__BB0_106;
	add.s64 	%rd925, %rd925, 1;
	st.u64 	[%rd113], %rd925;
$L__BB0_106:
	ld.u64 	%rd616, [%rd119+-48];
	setp.gt.u64 	%p121, %rd616, %rd925;
	@%p121 bra 	$L__BB0_108;
	add.s64 	%rd925, %rd925, 1;
	st.u64 	[%rd113], %rd925;
$L__BB0_108:
	ld.u64 	%rd617, [%rd119+-56];
	setp.gt.u64 	%p122, %rd617, %rd925;
	@%p122 bra 	$L__BB0_110;
	add.s64 	%rd925, %rd925, 1;
	st.u64 	[%rd113], %rd925;
$L__BB0_110:
	ld.u64 	%rd618, [%rd119+-64];
	setp.gt.u64 	%p123, %rd618, %rd925;
	@%p123 bra 	$L__BB0_112;
	add.s64 	%rd925, %rd925, 1;
	st.u64 	[%rd113], %rd925;
$L__BB0_112:
	ld.u64 	%rd619, [%rd119+-72];
	setp.gt.u64 	%p124, %rd619, %rd925;
	@%p124 bra 	$L__BB0_114;
	add.s64 	%rd925, %rd925, 1;
	st.u64 	[%rd113], %rd925;
$L__BB0_114:
	ld.u64 	%rd620, [%rd119+-80];
	setp.gt.u64 	%p125, %rd620, %rd925;
	@%p125 bra 	$L__BB0_116;
	add.s64 	%rd925, %rd925, 1;
	st.u64 	[%rd113], %rd925;
$L__BB0_116:
	ld.u64 	%rd621, [%rd119+-88];
	setp.gt.u64 	%p126, %rd621, %rd925;
	@%p126 bra 	$L__BB0_118;
	add.s64 	%rd925, %rd925, 1;
	st.u64 	[%rd113], %rd925;
$L__BB0_118:
	ld.u64 	%rd622, [%rd119+-96];
	setp.gt.u64 	%p127, %rd622, %rd925;
	@%p127 bra 	$L__BB0_120;
	add.s64 	%rd925, %rd925, 1;
	st.u64 	[%rd113], %rd925;
$L__BB0_120:
	ld.u64 	%rd623, [%rd119+-104];
	setp.gt.u64 	%p128, %rd623, %rd925;
	@%p128 bra 	$L__BB0_122;
	add.s64 	%rd925, %rd925, 1;
	st.u64 	[%rd113], %rd925;
$L__BB0_122:
	ld.u64 	%rd624, [%rd119+-112];
	setp.gt.u64 	%p129, %rd624, %rd925;
	@%p129 bra 	$L__BB0_124;
	add.s64 	%rd925, %rd925, 1;
	st.u64 	[%rd113], %rd925;
$L__BB0_124:
	ld.u64 	%rd625, [%rd119+-120];
	setp.gt.u64 	%p130, %rd625, %rd925;
	@%p130 bra 	$L__BB0_126;
	add.s64 	%rd925, %rd925, 1;
	st.u64 	[%rd113], %rd925;
$L__BB0_126:
	add.s64 	%rd942, %rd942, -16;
	add.s64 	%rd924, %rd924, 16;
	setp.ne.s64 	%p131, %rd924, %rd115;
	@%p131 bra 	$L__BB0_94;
$L__BB0_127:
	and.b64  	%rd626, %rd111, 15;
	setp.eq.s64 	%p132, %rd626, 0;
	@%p132 bra 	$L__BB0_166;
	cvt.u16.u64 	%rs12, %rd110;
	not.b16 	%rs13, %rs17;
	add.s16 	%rs14, %rs13, %rs1;
	sub.s16 	%rs15, %rs14, %rs12;
	cvt.u64.u16 	%rd627, %rs15;
	and.b64  	%rd156, %rd627, 15;
	add.s64 	%rd628, %rd156, -1;
	setp.lt.u64 	%p133, %rd628, 7;
	@%p133 bra 	$L__BB0_146;
	shl.b64 	%rd629, %rd942, 3;
	add.s64 	%rd157, %rd397, %rd629;
	ld.u64 	%rd630, [%rd157];
	setp.gt.u64 	%p134, %rd630, %rd925;
	@%p134 bra 	$L__BB0_131;
	add.s64 	%rd925, %rd925, 1;
	st.u64 	[%rd113], %rd925;
$L__BB0_131:
	ld.u64 	%rd631, [%rd157+-8];
	setp.gt.u64 	%p135, %rd631, %rd925;
	@%p135 bra 	$L__BB0_133;
	add.s64 	%rd925, %rd925, 1;
	st.u64 	[%rd113], %rd925;
$L__BB0_133:
	ld.u64 	%rd632, [%rd157+-16];
	setp.gt.u64 	%p136, %rd632, %rd925;
	@%p136 bra 	$L__BB0_135;
	add.s64 	%rd925, %rd925, 1;
	st.u64 	[%rd113], %rd925;
$L__BB0_135:
	ld.u64 	%rd633, [%rd157+-24];
	setp.gt.u64 	%p137, %rd633, %rd925;
	@%p137 bra 	$L__BB0_137;
	add.s64 	%rd925, %rd925, 1;
	st.u64 	[%rd113], %rd925;
$L__BB0_137:
	ld.u64 	%rd634, [%rd157+-32];
	setp.gt.u64 	%p138, %rd634, %rd925;
	@%p138 bra 	$L__BB0_139;
	add.s64 	%rd925, %rd925, 1;
	st.u64 	[%rd113], %rd925;
$L__BB0_139:
	ld.u64 	%rd635, [%rd157+-40];
	setp.gt.u64 	%p139, %rd635, %rd925;
	@%p139 bra 	$L__BB0_141;
	add.s64 	%rd925, %rd925, 1;
	st.u64 	[%rd113], %rd925;
$L__BB0_141:
	ld.u64 	%rd636, [%rd157+-48];
	setp.gt.u64 	%p140, %rd636, %rd925;
	@%p140 bra 	$L__BB0_143;
	add.s64 	%rd925, %rd925, 1;
	st.u64 	[%rd113], %rd925;
$L__BB0_143:
	ld.u64 	%rd637, [%rd157+-56];
	setp.gt.u64 	%p141, %rd637, %rd925;
	@%p141 bra 	$L__BB0_145;
	add.s64 	%rd925, %rd925, 1;
	st.u64 	[%rd113], %rd925;
$L__BB0_145:
	add.s64 	%rd942, %rd942, -8;
$L__BB0_146:
	and.b64  	%rd638, %rd156, 7;
	setp.eq.s64 	%p142, %rd638, 0;
	@%p142 bra 	$L__BB0_166;
	cvt.u64.u16 	%rd639, %rs5;
	and.b64  	%rd640, %rd639, 7;
	and.b64  	%rd177, %rd639, 3;
	add.s64 	%rd641, %rd640, -1;
	setp.lt.u64 	%p143, %rd641, 3;
	@%p143 bra 	$L__BB0_157;
	shl.b64 	%rd642, %rd942, 3;
	add.s64 	%rd178, %rd397, %rd642;
	ld.u64 	%rd643, [%rd178];
	setp.gt.u64 	%p144, %rd643, %rd925;
	@%p144 bra 	$L__BB0_150;
	add.s64 	%rd925, %rd925, 1;
	st.u64 	[%rd113], %rd925;
$L__BB0_150:
	ld.u64 	%rd644, [%rd178+-8];
	setp.gt.u64 	%p145, %rd644, %rd925;
	@%p145 bra 	$L__BB0_152;
	add.s64 	%rd925, %rd925, 1;
	st.u64 	[%rd113], %rd925;
$L__BB0_152:
	ld.u64 	%rd645, [%rd178+-16];
	setp.gt.u64 	%p146, %rd645, %rd925;
	@%p146 bra 	$L__BB0_154;
	add.s64 	%rd925, %rd925, 1;
	st.u64 	[%rd113], %rd925;
$L__BB0_154:
	ld.u64 	%rd646, [%rd178+-24];
	setp.gt.u64 	%p147, %rd646, %rd925;
	@%p147 bra 	$L__BB0_156;
	add.s64 	%rd925, %rd925, 1;
	st.u64 	[%rd113], %rd925;
$L__BB0_156:
	add.s64 	%rd942, %rd942, -4;
$L__BB0_157:
	setp.eq.s64 	%p148, %rd177, 0;
	@%p148 bra 	$L__BB0_166;
	shl.b64 	%rd647, %rd942, 3;
	add.s64 	%rd190, %rd397, %rd647;
	ld.u64 	%rd648, [%rd190];
	setp.gt.u64 	%p149, %rd648, %rd925;
	@%p149 bra 	$L__BB0_160;
	add.s64 	%rd925, %rd925, 1;
	st.u64 	[%rd113], %rd925;
$L__BB0_160:
	setp.eq.s64 	%p150, %rd177, 1;
	@%p150 bra 	$L__BB0_166;
	ld.u64 	%rd649, [%rd190+-8];
	setp.gt.u64 	%p151, %rd649, %rd925;
	@%p151 bra 	$L__BB0_163;
	add.s64 	%rd925, %rd925, 1;
	st.u64 	[%rd113], %rd925;
$L__BB0_163:
	setp.eq.s64 	%p152, %rd177, 2;
	@%p152 bra 	$L__BB0_166;
	ld.u64 	%rd650, [%rd190+-16];
	setp.gt.u64 	%p153, %rd650, %rd925;
	@%p153 bra 	$L__BB0_166;
	add.s64 	%rd651, %rd925, 1;
	st.u64 	[%rd113], %rd651;
$L__BB0_166:
	add.s64 	%rd920, %rd921, -1;
	setp.gt.s64 	%p154, %rd921, 1;
	add.s64 	%rd919, %rd919, 1;
	add.s16 	%rs17, %rs17, 1;
	add.s16 	%rs16, %rs16, 1;
	@%p154 bra 	$L__BB0_92;
	setp.lt.u64 	%p155, %rd362, 2;
	mov.f64 	%fd146, 0d0000000000000000;
	@%p155 bra 	$L__BB0_179;
	setp.lt.u64 	%p156, %rd30, 7;
	mov.f64 	%fd146, 0d0000000000000000;
	mov.b64 	%rd964, 1;
	@%p156 bra 	$L__BB0_171;
	ld.u64 	%rd961, [%rd397];
	mov.f64 	%fd146, 0d0000000000000000;
	mov.b64 	%rd962, 1;
$L__BB0_170:
	.pragma "nounroll";
	shl.b64 	%rd654, %rd962, 3;
	add.s64 	%rd655, %rd397, %rd654;
	ld.u64 	%rd656, [%rd655];
	cvt.u32.u64 	%r300, %rd656;
	cvt.u32.u64 	%r301, %rd362;
	cvt.u32.u64 	%r302, %rd961;
	mad.lo.s32 	%r303, %r302, %r301, %r300;
	shl.b32 	%r304, %r303, 3;
	add.s32 	%r305, %r16, %r304;
	ld.shared.f64 	%fd108, [%r305+8];
	add.f64 	%fd109, %fd146, %fd108;
	ld.u64 	%rd657, [%rd655+8];
	cvt.u32.u64 	%r306, %rd657;
	mad.lo.s32 	%r307, %r300, %r301, %r306;
	shl.b32 	%r308, %r307, 3;
	add.s32 	%r309, %r16, %r308;
	ld.shared.f64 	%fd110, [%r309+8];
	add.f64 	%fd111, %fd109, %fd110;
	ld.u64 	%rd658, [%rd655+16];
	cvt.u32.u64 	%r310, %rd658;
	mad.lo.s32 	%r311, %r306, %r301, %r310;
	shl.b32 	%r312, %r311, 3;
	add.s32 	%r313, %r16, %r312;
	ld.shared.f64 	%fd112, [%r313+8];
	add.f64 	%fd113, %fd111, %fd112;
	ld.u64 	%rd659, [%rd655+24];
	cvt.u32.u64 	%r314, %rd659;
	mad.lo.s32 	%r315, %r310, %r301, %r314;
	shl.b32 	%r316, %r315, 3;
	add.s32 	%r317, %r16, %r316;
	ld.shared.f64 	%fd114, [%r317+8];
	add.f64 	%fd115, %fd113, %fd114;
	ld.u64 	%rd660, [%rd655+32];
	cvt.u32.u64 	%r318, %rd660;
	mad.lo.s32 	%r319, %r314, %r301, %r318;
	shl.b32 	%r320, %r319, 3;
	add.s32 	%r321, %r16, %r320;
	ld.shared.f64 	%fd116, [%r321+8];
	add.f64 	%fd117, %fd115, %fd116;
	ld.u64 	%rd661, [%rd655+40];
	cvt.u32.u64 	%r322, %rd661;
	mad.lo.s32 	%r323, %r318, %r301, %r322;
	shl.b32 	%r324, %r323, 3;
	add.s32 	%r325, %r16, %r324;
	ld.shared.f64 	%fd118, [%r325+8];
	add.f64 	%fd119, %fd117, %fd118;
	ld.u64 	%rd662, [%rd655+48];
	cvt.u32.u64 	%r326, %rd662;
	mad.lo.s32 	%r327, %r322, %r301, %r326;
	shl.b32 	%r328, %r327, 3;
	add.s32 	%r329, %r16, %r328;
	ld.shared.f64 	%fd120, [%r329+8];
	add.f64 	%fd121, %fd119, %fd120;
	ld.u64 	%rd961, [%rd655+56];
	cvt.u32.u64 	%r330, %rd961;
	mad.lo.s32 	%r331, %r326, %r301, %r330;
	shl.b32 	%r332, %r331, 3;
	add.s32 	%r333, %r16, %r332;
	ld.shared.f64 	%fd122, [%r333+8];
	add.f64 	%fd146, %fd121, %fd122;
	add.s64 	%rd964, %rd962, 8;
	add.s64 	%rd663, %rd962, 7;
	setp.ne.s64 	%p157, %rd663, %rd38;
	mov.u64 	%rd962, %rd964;
	@%p157 bra 	$L__BB0_170;
$L__BB0_171:
	setp.eq.s64 	%p158, %rd37, 0;
	@%p158 bra 	$L__BB0_179;
	setp.lt.u64 	%p159, %rd31, 3;
	@%p159 bra 	$L__BB0_174;
	shl.b64 	%rd664, %rd964, 3;
	add.s64 	%rd665, %rd397, %rd664;
	ld.u64 	%rd666, [%rd665+-8];
	ld.u64 	%rd667, [%rd665];
	cvt.u32.u64 	%r334, %rd667;
	cvt.u32.u64 	%r335, %rd666;
	mad.lo.s32 	%r337, %r335, %r3, %r334;
	shl.b32 	%r338, %r337, 3;
	add.s32 	%r339, %r16, %r338;
	ld.shared.f64 	%fd124, [%r339+8];
	add.f64 	%fd125, %fd146, %fd124;
	ld.u64 	%rd668, [%rd665+8];
	cvt.u32.u64 	%r340, %rd668;
	mad.lo.s32 	%r341, %r334, %r3, %r340;
	shl.b32 	%r342, %r341, 3;
	add.s32 	%r343, %r16, %r342;
	ld.shared.f64 	%fd126, [%r343+8];
	add.f64 	%fd127, %fd125, %fd126;
	ld.u64 	%rd669, [%rd665+16];
	cvt.u32.u64 	%r344, %rd669;
	mad.lo.s32 	%r345, %r340, %r3, %r344;
	shl.b32 	%r346, %r345, 3;
	add.s32 	%r347, %r16, %r346;
	ld.shared.f64 	%fd128, [%r347+8];
	add.f64 	%fd129, %fd127, %fd128;
	ld.u64 	%rd670, [%rd665+24];
	cvt.u32.u64 	%r348, %rd670;
	mad.lo.s32 	%r349, %r344, %r3, %r348;
	shl.b32 	%r350, %r349, 3;
	add.s32 	%r351, %r16, %r350;
	ld.shared.f64 	%fd130, [%r351+8];
	add.f64 	%fd146, %fd129, %fd130;
	add.s64 	%rd964, %rd964, 4;
$L__BB0_174:
	setp.eq.s64 	%p160, %rd39, 0;
	@%p160 bra 	$L__BB0_179;
	setp.eq.s64 	%p161, %rd32, 1;
	@%p161 bra 	$L__BB0_177;
	shl.b64 	%rd671, %rd964, 3;
	add.s64 	%rd672, %rd397, %rd671;
	ld.u64 	%rd673, [%rd672+-8];
	ld.u64 	%rd674, [%rd672];
	cvt.u32.u64 	%r352, %rd674;
	cvt.u32.u64 	%r353, %rd673;
	mad.lo.s32 	%r355, %r353, %r3, %r352;
	shl.b32 	%r356, %r355, 3;
	add.s32 	%r357, %r16, %r356;
	ld.shared.f64 	%fd132, [%r357+8];
	add.f64 	%fd133, %fd146, %fd132;
	ld.u64 	%rd675, [%rd672+8];
	cvt.u32.u64 	%r358, %rd675;
	mad.lo.s32 	%r359, %r352, %r3, %r358;
	shl.b32 	%r360, %r359, 3;
	add.s32 	%r361, %r16, %r360;
	ld.shared.f64 	%fd134, [%r361+8];
	add.f64 	%fd146, %fd133, %fd134;
	add.s64 	%rd964, %rd964, 2;
$L__BB0_177:
	setp.eq.s64 	%p162, %rd40, 0;
	@%p162 bra 	$L__BB0_179;
	shl.b64 	%rd676, %rd964, 3;
	add.s64 	%rd677, %rd397, %rd676;
	ld.u64 	%rd678, [%rd677+-8];
	ld.u64 	%rd679, [%rd677];
	cvt.u32.u64 	%r362, %rd679;
	cvt.u32.u64 	%r363, %rd678;
	mad.lo.s32 	%r365, %r363, %r3, %r362;
	shl.b32 	%r366, %r365, 3;
	add.s32 	%r367, %r16, %r366;
	ld.shared.f64 	%fd135, [%r367+8];
	add.f64 	%fd146, %fd146, %fd135;
$L__BB0_179:
	ld.u64 	%rd680, [%rd397];
	ld.u64 	%rd681, [%rd27+-8];
	cvt.u32.u64 	%r368, %rd362;
	cvt.u32.u64 	%r369, %rd680;
	cvt.u32.u64 	%r370, %rd681;
	mad.lo.s32 	%r371, %r370, %r368, %r369;
	shl.b32 	%r372, %r371, 3;
	add.s32 	%r373, %r16, %r372;
	ld.shared.f64 	%fd136, [%r373+8];
	add.f64 	%fd15, %fd146, %fd136;
	setp.geu.f64 	%p164, %fd15, %fd147;
	or.pred  	%p165, %p164, %p95;
	selp.f64 	%fd147, %fd147, %fd15, %p164;
	@%p165 bra 	$L__BB0_193;
	setp.lt.u64 	%p166, %rd26, 15;
	mov.b64 	%rd968, 0;
	@%p166 bra 	$L__BB0_183;
	mov.b64 	%rd966, 0;
$L__BB0_182:
	.pragma "nounroll";
	shl.b64 	%rd684, %rd966, 3;
	add.s64 	%rd685, %rd397, %rd684;
	ld.u64 	%rd686, [%rd685];
	add.s64 	%rd687, %rd398, %rd684;
	st.u64 	[%rd687], %rd686;
	ld.u64 	%rd688, [%rd685+8];
	st.u64 	[%rd687+8], %rd688;
	ld.u64 	%rd689, [%rd685+16];
	st.u64 	[%rd687+16], %rd689;
	ld.u64 	%rd690, [%rd685+24];
	st.u64 	[%rd687+24], %rd690;
	ld.u64 	%rd691, [%rd685+32];
	st.u64 	[%rd687+32], %rd691;
	ld.u64 	%rd692, [%rd685+40];
	st.u64 	[%rd687+40], %rd692;
	ld.u64 	%rd693, [%rd685+48];
	st.u64 	[%rd687+48], %rd693;
	ld.u64 	%rd694, [%rd685+56];
	st.u64 	[%rd687+56], %rd694;
	ld.u64 	%rd695, [%rd685+64];
	st.u64 	[%rd687+64], %rd695;
	ld.u64 	%rd696, [%rd685+72];
	st.u64 	[%rd687+72], %rd696;
	ld.u64 	%rd697, [%rd685+80];
	st.u64 	[%rd687+80], %rd697;
	ld.u64 	%rd698, [%rd685+88];
	st.u64 	[%rd687+88], %rd698;
	ld.u64 	%rd699, [%rd685+96];
	st.u64 	[%rd687+96], %rd699;
	ld.u64 	%rd700, [%rd685+104];
	st.u64 	[%rd687+104], %rd700;
	ld.u64 	%rd701, [%rd685+112];
	st.u64 	[%rd687+112], %rd701;
	ld.u64 	%rd702, [%rd685+120];
	st.u64 	[%rd687+120], %rd702;
	add.s64 	%rd966, %rd966, 16;
	setp.ne.s64 	%p167, %rd966, %rd41;
	mov.u64 	%rd968, %rd41;
	@%p167 bra 	$L__BB0_182;
$L__BB0_183:
	setp.eq.s64 	%p168, %rd33, 0;
	mov.f64 	%fd147, %fd15;
	@%p168 bra 	$L__BB0_193;
	add.s64 	%rd703, %rd33, -1;
	setp.lt.u64 	%p169, %rd703, 7;
	@%p169 bra 	$L__BB0_186;
	shl.b64 	%rd704, %rd968, 3;
	add.s64 	%rd705, %rd397, %rd704;
	ld.u64 	%rd706, [%rd705];
	add.s64 	%rd707, %rd398, %rd704;
	st.u64 	[%rd707], %rd706;
	add.s64 	%rd708, %rd704, 8;
	and.b64  	%rd709, %rd708, 34359738360;
	add.s64 	%rd710, %rd397, %rd709;
	ld.u64 	%rd711, [%rd710];
	add.s64 	%rd712, %rd398, %rd709;
	st.u64 	[%rd712], %rd711;
	add.s64 	%rd713, %rd704, 16;
	and.b64  	%rd714, %rd713, 34359738360;
	add.s64 	%rd715, %rd397, %rd714;
	ld.u64 	%rd716, [%rd715];
	add.s64 	%rd717, %rd398, %rd714;
	st.u64 	[%rd717], %rd716;
	add.s64 	%rd718, %rd704, 24;
	and.b64  	%rd719, %rd718, 34359738360;
	add.s64 	%rd720, %rd397, %rd719;
	ld.u64 	%rd721, [%rd720];
	add.s64 	%rd722, %rd398, %rd719;
	st.u64 	[%rd722], %rd721;
	add.s64 	%rd723, %rd704, 32;
	and.b64  	%rd724, %rd723, 34359738360;
	add.s64 	%rd725, %rd397, %rd724;
	ld.u64 	%rd726, [%rd725];
	add.s64 	%rd727, %rd398, %rd724;
	st.u64 	[%rd727], %rd726;
	add.s64 	%rd728, %rd704, 40;
	and.b64  	%rd729, %rd728, 34359738360;
	add.s64 	%rd730, %rd397, %rd729;
	ld.u64 	%rd731, [%rd730];
	add.s64 	%rd732, %rd398, %rd729;
	st.u64 	[%rd732], %rd731;
	add.s64 	%rd733, %rd704, 48;
	and.b64  	%rd734, %rd733, 34359738360;
	add.s64 	%rd735, %rd397, %rd734;
	ld.u64 	%rd736, [%rd735];
	add.s64 	%rd737, %rd398, %rd734;
	st.u64 	[%rd737], %rd736;
	add.s64 	%rd738, %rd704, 56;
	and.b64  	%rd739, %rd738, 34359738360;
	add.s64 	%rd740, %rd397, %rd739;
	ld.u64 	%rd741, [%rd740];
	add.s64 	%rd742, %rd398, %rd739;
	st.u64 	[%rd742], %rd741;
	add.s64 	%rd743, %rd968, 8;
	and.b64  	%rd968, %rd743, 4294967295;
$L__BB0_186:
	setp.eq.s64 	%p170, %rd34, 0;
	mov.f64 	%fd147, %fd15;
	@%p170 bra 	$L__BB0_193;
	add.s64 	%rd744, %rd34, -1;
	setp.lt.u64 	%p171, %rd744, 3;
	@%p171 bra 	$L__BB0_189;
	shl.b64 	%rd745, %rd968, 3;
	add.s64 	%rd746, %rd397, %rd745;
	ld.u64 	%rd747, [%rd746];
	add.s64 	%rd748, %rd398, %rd745;
	st.u64 	[%rd748], %rd747;
	add.s64 	%rd749, %rd745, 8;
	and.b64  	%rd750, %rd749, 34359738360;
	add.s64 	%rd751, %rd397, %rd750;
	ld.u64 	%rd752, [%rd751];
	add.s64 	%rd753, %rd398, %rd750;
	st.u64 	[%rd753], %rd752;
	add.s64 	%rd754, %rd745, 16;
	and.b64  	%rd755, %rd754, 34359738360;
	add.s64 	%rd756, %rd397, %rd755;
	ld.u64 	%rd757, [%rd756];
	add.s64 	%rd758, %rd398, %rd755;
	st.u64 	[%rd758], %rd757;
	add.s64 	%rd759, %rd745, 24;
	and.b64  	%rd760, %rd759, 34359738360;
	add.s64 	%rd761, %rd397, %rd760;
	ld.u64 	%rd762, [%rd761];
	add.s64 	%rd763, %rd398, %rd760;
	st.u64 	[%rd763], %rd762;
	add.s64 	%rd764, %rd968, 4;
	and.b64  	%rd968, %rd764, 4294967295;
$L__BB0_189:
	setp.eq.s64 	%p172, %rd29, 0;
	mov.f64 	%fd147, %fd15;
	@%p172 bra 	$L__BB0_193;
	setp.eq.s64 	%p173, %rd29, 1;
	shl.b64 	%rd765, %rd968, 3;
	add.s64 	%rd766, %rd397, %rd765;
	ld.u64 	%rd767, [%rd766];
	add.s64 	%rd768, %rd398, %rd765;
	st.u64 	[%rd768], %rd767;
	mov.f64 	%fd147, %fd15;
	@%p173 bra 	$L__BB0_193;
	setp.eq.s64 	%p174, %rd29, 2;
	add.s64 	%rd770, %rd765, 8;
	and.b64  	%rd771, %rd770, 34359738360;
	add.s64 	%rd772, %rd397, %rd771;
	ld.u64 	%rd773, [%rd772];
	add.s64 	%rd774, %rd398, %rd771;
	st.u64 	[%rd774], %rd773;
	mov.f64 	%fd147, %fd15;
	@%p174 bra 	$L__BB0_193;
	add.s64 	%rd776, %rd765, 16;
	and.b64  	%rd777, %rd776, 34359738360;
	add.s64 	%rd778, %rd397, %rd777;
	ld.u64 	%rd779, [%rd778];
	add.s64 	%rd780, %rd398, %rd777;
	st.u64 	[%rd780], %rd779;
	mov.f64 	%fd147, %fd15;
$L__BB0_193:
	add.s64 	%rd24, %rd24, 1;
	setp.lt.u64 	%p175, %rd24, %rd399;
	@%p175 bra 	$L__BB0_44;
	bra.uni 	$L__BB0_303;
$L__BB0_194:
	setp.ne.s64 	%p26, %rd362, 0;
	@%p26 bra 	$L__BB0_206;
	add.s64 	%rd564, %rd24, 1;
	max.u64 	%rd565, %rd399, %rd564;
	sub.s64 	%rd215, %rd565, %rd24;
	and.b64  	%rd216, %rd215, 7;
	sub.s64 	%rd566, %rd24, %rd565;
	setp.gt.u64 	%p72, %rd566, -8;
	@%p72 bra 	$L__BB0_198;
	and.b64  	%rd217, %rd215, -8;
	ld.u32 	%r231, [%rd397];
	shl.b32 	%r232, %r231, 3;
	add.s32 	%r233, %r16, %r232;
	ld.shared.f64 	%fd18, [%r233+8];
	add.f64 	%fd19, %fd18, 0d0000000000000000;
	mov.b64 	%rd970, 0;
$L__BB0_197:
	.pragma "nounroll";
	setp.lt.f64 	%p73, %fd18, %fd147;
	selp.f64 	%fd85, %fd19, %fd147, %p73;
	setp.lt.f64 	%p74, %fd18, %fd85;
	selp.f64 	%fd86, %fd19, %fd85, %p74;
	setp.lt.f64 	%p75, %fd18, %fd86;
	selp.f64 	%fd87, %fd19, %fd86, %p75;
	setp.lt.f64 	%p76, %fd18, %fd87;
	selp.f64 	%fd88, %fd19, %fd87, %p76;
	setp.lt.f64 	%p77, %fd18, %fd88;
	selp.f64 	%fd89, %fd19, %fd88, %p77;
	setp.lt.f64 	%p78, %fd18, %fd89;
	selp.f64 	%fd90, %fd19, %fd89, %p78;
	setp.lt.f64 	%p79, %fd18, %fd90;
	selp.f64 	%fd91, %fd19, %fd90, %p79;
	setp.lt.f64 	%p80, %fd18, %fd91;
	selp.f64 	%fd147, %fd19, %fd91, %p80;
	add.s64 	%rd970, %rd970, 8;
	setp.ne.s64 	%p81, %rd970, %rd217;
	@%p81 bra 	$L__BB0_197;
$L__BB0_198:
	setp.eq.s64 	%p82, %rd216, 0;
	@%p82 bra 	$L__BB0_303;
	and.b64  	%rd220, %rd215, 3;
	setp.lt.u64 	%p83, %rd216, 4;
	@%p83 bra 	$L__BB0_201;
	ld.u32 	%r234, [%rd397];
	shl.b32 	%r235, %r234, 3;
	add.s32 	%r236, %r16, %r235;
	ld.shared.f64 	%fd93, [%r236+8];
	setp.lt.f64 	%p84, %fd93, %fd147;
	add.f64 	%fd94, %fd93, 0d0000000000000000;
	selp.f64 	%fd95, %fd94, %fd147, %p84;
	setp.lt.f64 	%p85, %fd93, %fd95;
	selp.f64 	%fd96, %fd94, %fd95, %p85;
	setp.lt.f64 	%p86, %fd93, %fd96;
	selp.f64 	%fd97, %fd94, %fd96, %p86;
	setp.lt.f64 	%p87, %fd93, %fd97;
	selp.f64 	%fd147, %fd94, %fd97, %p87;
$L__BB0_201:
	setp.eq.s64 	%p88, %rd220, 0;
	@%p88 bra 	$L__BB0_303;
	setp.eq.s64 	%p89, %rd220, 1;
	@%p89 bra 	$L__BB0_204;
	ld.u32 	%r237, [%rd397];
	shl.b32 	%r238, %r237, 3;
	add.s32 	%r239, %r16, %r238;
	ld.shared.f64 	%fd99, [%r239+8];
	setp.lt.f64 	%p90, %fd99, %fd147;
	add.f64 	%fd100, %fd99, 0d0000000000000000;
	selp.f64 	%fd101, %fd100, %fd147, %p90;
	setp.lt.f64 	%p91, %fd99, %fd101;
	selp.f64 	%fd147, %fd100, %fd101, %p91;
$L__BB0_204:
	and.b64  	%rd568, %rd215, 1;
	setp.eq.b64 	%p92, %rd568, 1;
	not.pred 	%p93, %p92;
	@%p93 bra 	$L__BB0_303;
	ld.u32 	%r240, [%rd397];
	shl.b32 	%r241, %r240, 3;
	add.s32 	%r242, %r16, %r241;
	ld.shared.f64 	%fd102, [%r242+8];
	setp.lt.f64 	%p94, %fd102, %fd147;
	add.f64 	%fd103, %fd102, 0d0000000000000000;
	selp.f64 	%fd147, %fd103, %fd147, %p94;
	bra.uni 	$L__BB0_303;
$L__BB0_206:
	setp.lt.u64 	%p27, %rd362, 2;
	@%p27 bra 	$L__BB0_278;
	and.b64  	%rd221, %rd362, 3;
	add.s64 	%rd425, %rd362, 7;
	and.b64  	%rd426, %rd425, 7;
	add.s64 	%rd222, %rd426, -1;
	add.s64 	%rd427, %rd362, 3;
	and.b64  	%rd223, %rd427, 3;
	and.b64  	%rd224, %rd362, 15;
	add.s64 	%rd225, %rd224, -1;
	and.b64  	%rd226, %rd362, 7;
	add.s64 	%rd227, %rd226, -1;
	and.b64  	%rd228, %rd362, -4;
	and.b64  	%rd229, %rd362, 1;
	and.b64  	%rd230, %rd26, 7;
	and.b64  	%rd231, %rd26, -8;
	and.b64  	%rd232, %rd425, 3;
	and.b64  	%rd233, %rd427, 1;
	and.b64  	%rd234, %rd362, -16;
$L__BB0_208:
	mov.b64 	%rd972, 0;
	mov.u64 	%rd973, %rd24;
$L__BB0_209:
	.pragma "nounroll";
	mov.u64 	%rd236, %rd972;
	mov.b64 	%rd429, -1;
	cvt.u32.u64 	%r103, %rd429;
	cvt.u32.u64 	%r104, %rd236;
	xor.b32  	%r105, %r104, %r103;
	add.s32 	%r107, %r3, %r105;
	shl.b32 	%r108, %r107, 3;
	add.s32 	%r39, %r66, %r108;
	ld.shared.u64 	%rd238, [%r39];
	or.b64  	%rd430, %rd973, %rd238;
	and.b64  	%rd431, %rd430, -4294967296;
	setp.ne.s64 	%p39, %rd431, 0;
	@%p39 bra 	$L__BB0_211;
	cvt.u32.u64 	%r110, %rd238;
	cvt.u32.u64 	%r111, %rd973;
	div.u32 	%r112, %r111, %r110;
	cvt.u64.u32 	%rd974, %r112;
	bra.uni 	$L__BB0_212;
$L__BB0_211:
	div.u64 	%rd974, %rd973, %rd238;
$L__BB0_212:
	shl.b64 	%rd432, %rd236, 3;
	add.s64 	%rd242, %rd397, %rd432;
	st.u64 	[%rd242], %rd974;
	ld.shared.u64 	%rd243, [%r39];
	or.b64  	%rd433, %rd973, %rd243;
	and.b64  	%rd434, %rd433, -4294967296;
	setp.ne.s64 	%p40, %rd434, 0;
	@%p40 bra 	$L__BB0_214;
	cvt.u32.u64 	%r113, %rd243;
	cvt.u32.u64 	%r114, %rd973;
	rem.u32 	%r115, %r114, %r113;
	cvt.u64.u32 	%rd975, %r115;
	bra.uni 	$L__BB0_215;
$L__BB0_214:
	rem.u64 	%rd975, %rd973, %rd243;
$L__BB0_215:
	ld.shared.u64 	%rd247, [%r39+-8];
	or.b64  	%rd435, %rd975, %rd247;
	and.b64  	%rd436, %rd435, -4294967296;
	setp.ne.s64 	%p41, %rd436, 0;
	@%p41 bra 	$L__BB0_217;
	cvt.u32.u64 	%r116, %rd247;
	cvt.u32.u64 	%r117, %rd975;
	div.u32 	%r118, %r117, %r116;
	cvt.u64.u32 	%rd976, %r118;
	bra.uni 	$L__BB0_218;
$L__BB0_217:
	div.u64 	%rd976, %rd975, %rd247;
$L__BB0_218:
	st.u64 	[%rd242+8], %rd976;
	ld.shared.u64 	%rd251, [%r39+-8];
	or.b64  	%rd437, %rd975, %rd251;
	and.b64  	%rd438, %rd437, -4294967296;
	setp.ne.s64 	%p42, %rd438, 0;
	@%p42 bra 	$L__BB0_220;
	cvt.u32.u64 	%r119, %rd251;
	cvt.u32.u64 	%r120, %rd975;
	rem.u32 	%r121, %r120, %r119;
	cvt.u64.u32 	%rd977, %r121;
	bra.uni 	$L__BB0_221;
$L__BB0_220:
	rem.u64 	%rd977, %rd975, %rd251;
$L__BB0_221:
	ld.shared.u64 	%rd255, [%r39+-16];
	or.b64  	%rd439, %rd977, %rd255;
	and.b64  	%rd440, %rd439, -4294967296;
	setp.ne.s64 	%p43, %rd440, 0;
	@%p43 bra 	$L__BB0_223;
	cvt.u32.u64 	%r122, %rd255;
	cvt.u32.u64 	%r123, %rd977;
	div.u32 	%r124, %r123, %r122;
	cvt.u64.u32 	%rd978, %r124;
	bra.uni 	$L__BB0_224;
$L__BB0_223:
	div.u64 	%rd978, %rd977, %rd255;
$L__BB0_224:
	st.u64 	[%rd242+16], %rd978;
	ld.shared.u64 	%rd259, [%r39+-16];
	or.b64  	%rd441, %rd977, %rd259;
	and.b64  	%rd442, %rd441, -4294967296;
	setp.ne.s64 	%p44, %rd442, 0;
	@%p44 bra 	$L__BB0_226;
	cvt.u32.u64 	%r125, %rd259;
	cvt.u32.u64 	%r126, %rd977;
	rem.u32 	%r127, %r126, %r125;
	cvt.u64.u32 	%rd979, %r127;
	bra.uni 	$L__BB0_227;
$L__BB0_226:
	rem.u64 	%rd979, %rd977, %rd259;
$L__BB0_227:
	ld.shared.u64 	%rd263, [%r39+-24];
	or.b64  	%rd443, %rd979, %rd263;
	and.b64  	%rd444, %rd443, -4294967296;
	setp.ne.s64 	%p45, %rd444, 0;
	@%p45 bra 	$L__BB0_229;
	cvt.u32.u64 	%r128, %rd263;
	cvt.u32.u64 	%r129, %rd979;
	div.u32 	%r130, %r129, %r128;
	cvt.u64.u32 	%rd980, %r130;
	bra.uni 	$L__BB0_230;
$L__BB0_229:
	div.u64 	%rd980, %rd979, %rd263;
$L__BB0_230:
	st.u64 	[%rd242+24], %rd980;
	ld.shared.u64 	%rd267, [%r39+-24];
	or.b64  	%rd445, %rd979, %rd267;
	and.b64  	%rd446, %rd445, -4294967296;
	setp.ne.s64 	%p46, %rd446, 0;
	@%p46 bra 	$L__BB0_232;
	cvt.u32.u64 	%r131, %rd267;
	cvt.u32.u64 	%r132, %rd979;
	rem.u32 	%r133, %r132, %r131;
	cvt.u64.u32 	%rd973, %r133;
	bra.uni 	$L__BB0_233;
$L__BB0_232:
	rem.u64 	%rd973, %rd979, %rd267;
$L__BB0_233:
	add.s64 	%rd972, %rd236, 4;
	setp.ne.s64 	%p47, %rd972, %rd228;
	@%p47 bra 	$L__BB0_209;
	setp.eq.s64 	%p48, %rd221, 0;
	@%p48 bra 	$L__BB0_254;
	setp.eq.s64 	%p49, %rd221, 1;
	mov.u64 	%rd986, %rd228;
	@%p49 bra 	$L__BB0_249;
	ld.shared.u64 	%rd272, [%r39+-32];
	or.b64  	%rd447, %rd973, %rd272;
	and.b64  	%rd448, %rd447, -4294967296;
	setp.ne.s64 	%p50, %rd448, 0;
	@%p50 bra 	$L__BB0_238;
	cvt.u32.u64 	%r134, %rd272;
	cvt.u32.u64 	%r135, %rd973;
	div.u32 	%r136, %r135, %r134;
	cvt.u64.u32 	%rd982, %r136;
	bra.uni 	$L__BB0_239;
$L__BB0_238:
	div.u64 	%rd982, %rd973, %rd272;
$L__BB0_239:
	st.u64 	[%rd242+32], %rd982;
	ld.shared.u64 	%rd276, [%r39+-32];
	or.b64  	%rd449, %rd973, %rd276;
	and.b64  	%rd450, %rd449, -4294967296;
	setp.ne.s64 	%p51, %rd450, 0;
	@%p51 bra 	$L__BB0_241;
	cvt.u32.u64 	%r137, %rd276;
	cvt.u32.u64 	%r138, %rd973;
	rem.u32 	%r139, %r138, %r137;
	cvt.u64.u32 	%rd983, %r139;
	bra.uni 	$L__BB0_242;
$L__BB0_241:
	rem.u64 	%rd983, %rd973, %rd276;
$L__BB0_242:
	ld.shared.u64 	%rd280, [%r39+-40];
	or.b64  	%rd451, %rd983, %rd280;
	and.b64  	%rd452, %rd451, -4294967296;
	setp.ne.s64 	%p52, %rd452, 0;
	@%p52 bra 	$L__BB0_244;
	cvt.u32.u64 	%r140, %rd280;
	cvt.u32.u64 	%r141, %rd983;
	div.u32 	%r142, %r141, %r140;
	cvt.u64.u32 	%rd984, %r142;
	bra.uni 	$L__BB0_245;
$L__BB0_244:
	div.u64 	%rd984, %rd983, %rd280;
$L__BB0_245:
	st.u64 	[%rd242+40], %rd984;
	ld.shared.u64 	%rd284, [%r39+-40];
	or.b64  	%rd453, %rd983, %rd284;
	and.b64  	%rd454, %rd453, -4294967296;
	setp.ne.s64 	%p53, %rd454, 0;
	@%p53 bra 	$L__BB0_247;
	cvt.u32.u64 	%r143, %rd284;
	cvt.u32.u64 	%r144, %rd983;
	rem.u32 	%r145, %r144, %r143;
	cvt.u64.u32 	%rd973, %r145;
	bra.uni 	$L__BB0_248;
$L__BB0_247:
	rem.u64 	%rd973, %rd983, %rd284;
$L__BB0_248:
	add.s64 	%rd986, %rd236, 6;
$L__BB0_249:
	setp.eq.s64 	%p54, %rd229, 0;
	@%p54 bra 	$L__BB0_254;
	mov.b64 	%rd455, -1;
	cvt.u32.u64 	%r146, %rd455;
	cvt.u32.u64 	%r147, %rd986;
	xor.b32  	%r148, %r147, %r146;
	cvt.u32.u64 	%r149, %rd362;
	add.s32 	%r150, %r149, %r148;
	shl.b32 	%r151, %r150, 3;
	mov.u32 	%r152, shared_array;
	add.s32 	%r153, %r152, %r151;
	ld.shared.u64 	%rd291, [%r153];
	or.b64  	%rd456, %rd973, %rd291;
	and.b64  	%rd457, %rd456, -4294967296;
	setp.ne.s64 	%p55, %rd457, 0;
	@%p55 bra 	$L__BB0_252;
	cvt.u32.u64 	%r154, %rd291;
	cvt.u32.u64 	%r155, %rd973;
	div.u32 	%r156, %r155, %r154;
	cvt.u64.u32 	%rd988, %r156;
	bra.uni 	$L__BB0_253;
$L__BB0_252:
	div.u64 	%rd988, %rd973, %rd291;
$L__BB0_253:
	shl.b64 	%rd458, %rd986, 3;
	add.s64 	%rd459, %rd397, %rd458;
	st.u64 	[%rd459], %rd988;
$L__BB0_254:
	ld.u64 	%rd295, [%rd397];
	mov.f64 	%fd161, 0d0000000000000000;
	mov.b64 	%rd991, 1;
	mov.u64 	%rd989, %rd295;
$L__BB0_255:
	.pragma "nounroll";
	mov.u64 	%rd297, %rd991;
	shl.b64 	%rd461, %rd297, 3;
	add.s64 	%rd298, %rd397, %rd461;
	ld.u64 	%rd462, [%rd298];
	cvt.u32.u64 	%r157, %rd462;
	cvt.u32.u64 	%r159, %rd989;
	mad.lo.s32 	%r160, %r159, %r3, %r157;
	shl.b32 	%r161, %r160, 3;
	add.s32 	%r162, %r16, %r161;
	ld.shared.f64 	%fd55, [%r162+8];
	add.f64 	%fd56, %fd161, %fd55;
	ld.u64 	%rd463, [%rd298+8];
	cvt.u32.u64 	%r163, %rd463;
	mad.lo.s32 	%r164, %r157, %r3, %r163;
	shl.b32 	%r165, %r164, 3;
	add.s32 	%r166, %r16, %r165;
	ld.shared.f64 	%fd57, [%r166+8];
	add.f64 	%fd58, %fd56, %fd57;
	ld.u64 	%rd464, [%rd298+16];
	cvt.u32.u64 	%r167, %rd464;
	mad.lo.s32 	%r168, %r163, %r3, %r167;
	shl.b32 	%r169, %r168, 3;
	add.s32 	%r170, %r16, %r169;
	ld.shared.f64 	%fd59, [%r170+8];
	add.f64 	%fd60, %fd58, %fd59;
	ld.u64 	%rd465, [%rd298+24];
	cvt.u32.u64 	%r171, %rd465;
	mad.lo.s32 	%r172, %r167, %r3, %r171;
	shl.b32 	%r173, %r172, 3;
	add.s32 	%r174, %r16, %r173;
	ld.shared.f64 	%fd61, [%r174+8];
	add.f64 	%fd62, %fd60, %fd61;
	ld.u64 	%rd466, [%rd298+32];
	cvt.u32.u64 	%r175, %rd466;
	mad.lo.s32 	%r176, %r171, %r3, %r175;
	shl.b32 	%r177, %r176, 3;
	add.s32 	%r178, %r16, %r177;
	ld.shared.f64 	%fd63, [%r178+8];
	add.f64 	%fd64, %fd62, %fd63;
	ld.u64 	%rd467, [%rd298+40];
	cvt.u32.u64 	%r179, %rd467;
	mad.lo.s32 	%r180, %r175, %r3, %r179;
	shl.b32 	%r181, %r180, 3;
	add.s32 	%r182, %r16, %r181;
	ld.shared.f64 	%fd65, [%r182+8];
	add.f64 	%fd66, %fd64, %fd65;
	ld.u64 	%rd468, [%rd298+48];
	cvt.u32.u64 	%r183, %rd468;
	mad.lo.s32 	%r184, %r179, %r3, %r183;
	shl.b32 	%r185, %r184, 3;
	add.s32 	%r186, %r16, %r185;
	ld.shared.f64 	%fd67, [%r186+8];
	add.f64 	%fd68, %fd66, %fd67;
	ld.u64 	%rd989, [%rd298+56];
	cvt.u32.u64 	%r187, %rd989;
	mad.lo.s32 	%r188, %r183, %r3, %r187;
	shl.b32 	%r189, %r188, 3;
	add.s32 	%r190, %r16, %r189;
	ld.shared.f64 	%fd69, [%r190+8];
	add.f64 	%fd161, %fd68, %fd69;
	add.s64 	%rd991, %rd297, 8;
	add.s64 	%rd469, %rd297, 7;
	setp.ne.s64 	%p56, %rd469, %rd231;
	@%p56 bra 	$L__BB0_255;
	setp.eq.s64 	%p57, %rd230, 0;
	@%p57 bra 	$L__BB0_264;
	setp.lt.u64 	%p58, %rd222, 3;
	@%p58 bra 	$L__BB0_259;
	ld.u64 	%rd470, [%rd298+64];
	cvt.u32.u64 	%r191, %rd362;
	cvt.u32.u64 	%r192, %rd989;
	cvt.u32.u64 	%r193, %rd470;
	mad.lo.s32 	%r194, %r192, %r191, %r193;
	shl.b32 	%r195, %r194, 3;
	add.s32 	%r196, %r16, %r195;
	ld.shared.f64 	%fd71, [%r196+8];
	add.f64 	%fd72, %fd161, %fd71;
	ld.u64 	%rd471, [%rd298+72];
	cvt.u32.u64 	%r197, %rd471;
	mad.lo.s32 	%r198, %r193, %r191, %r197;
	shl.b32 	%r199, %r198, 3;
	add.s32 	%r200, %r16, %r199;
	ld.shared.f64 	%fd73, [%r200+8];
	add.f64 	%fd74, %fd72, %fd73;
	ld.u64 	%rd472, [%rd298+80];
	cvt.u32.u64 	%r201, %rd472;
	mad.lo.s32 	%r202, %r197, %r191, %r201;
	shl.b32 	%r203, %r202, 3;
	add.s32 	%r204, %r16, %r203;
	ld.shared.f64 	%fd75, [%r204+8];
	add.f64 	%fd76, %fd74, %fd75;
	ld.u64 	%rd473, [%rd298+88];
	cvt.u32.u64 	%r205, %rd473;
	mad.lo.s32 	%r206, %r201, %r191, %r205;
	shl.b32 	%r207, %r206, 3;
	add.s32 	%r208, %r16, %r207;
	ld.shared.f64 	%fd77, [%r208+8];
	add.f64 	%fd161, %fd76, %fd77;
	add.s64 	%rd991, %rd297, 12;
$L__BB0_259:
	setp.eq.s64 	%p59, %rd232, 0;
	@%p59 bra 	$L__BB0_264;
	setp.eq.s64 	%p60, %rd223, 1;
	@%p60 bra 	$L__BB0_262;
	shl.b64 	%rd474, %rd991, 3;
	add.s64 	%rd475, %rd397, %rd474;
	ld.u64 	%rd476, [%rd475+-8];
	ld.u64 	%rd477, [%rd475];
	cvt.u32.u64 	%r209, %rd477;
	cvt.u32.u64 	%r210, %rd476;
	cvt.u32.u64 	%r211, %rd362;
	mad.lo.s32 	%r212, %r210, %r211, %r209;
	shl.b32 	%r213, %r212, 3;
	add.s32 	%r214, %r16, %r213;
	ld.shared.f64 	%fd79, [%r214+8];
	add.f64 	%fd80, %fd161, %fd79;
	ld.u64 	%rd478, [%rd475+8];
	cvt.u32.u64 	%r215, %rd478;
	mad.lo.s32 	%r216, %r209, %r211, %r215;
	shl.b32 	%r217, %r216, 3;
	add.s32 	%r218, %r16, %r217;
	ld.shared.f64 	%fd81, [%r218+8];
	add.f64 	%fd161, %fd80, %fd81;
	add.s64 	%rd991, %rd991, 2;
$L__BB0_262:
	setp.eq.s64 	%p61, %rd233, 0;
	@%p61 bra 	$L__BB0_264;
	shl.b64 	%rd479, %rd991, 3;
	add.s64 	%rd480, %rd397, %rd479;
	ld.u64 	%rd481, [%rd480+-8];
	ld.u64 	%rd482, [%rd480];
	cvt.u32.u64 	%r219, %rd482;
	cvt.u32.u64 	%r220, %rd481;
	cvt.u32.u64 	%r221, %rd362;
	mad.lo.s32 	%r222, %r220, %r221, %r219;
	shl.b32 	%r223, %r222, 3;
	add.s32 	%r224, %r16, %r223;
	ld.shared.f64 	%fd82, [%r224+8];
	add.f64 	%fd161, %fd161, %fd82;
$L__BB0_264:
	ld.u64 	%rd483, [%rd27+-8];
	cvt.u32.u64 	%r225, %rd295;
	cvt.u32.u64 	%r226, %rd362;
	cvt.u32.u64 	%r227, %rd483;
	mad.lo.s32 	%r228, %r227, %r226, %r225;
	shl.b32 	%r229, %r228, 3;
	add.s32 	%r230, %r16, %r229;
	ld.shared.f64 	%fd83, [%r230+8];
	add.f64 	%fd42, %fd161, %fd83;
	setp.geu.f64 	%p62, %fd42, %fd147;
	@%p62 bra 	$L__BB0_277;
	mov.b64 	%rd993, 0;
$L__BB0_266:
	.pragma "nounroll";
	mov.u64 	%rd305, %rd993;
	shl.b64 	%rd485, %rd305, 3;
	add.s64 	%rd306, %rd397, %rd485;
	ld.u64 	%rd486, [%rd306];
	add.s64 	%rd307, %rd398, %rd485;
	st.u64 	[%rd307], %rd486;
	ld.u64 	%rd487, [%rd306+8];
	st.u64 	[%rd307+8], %rd487;
	ld.u64 	%rd488, [%rd306+16];
	st.u64 	[%rd307+16], %rd488;
	ld.u64 	%rd489, [%rd306+24];
	st.u64 	[%rd307+24], %rd489;
	ld.u64 	%rd490, [%rd306+32];
	st.u64 	[%rd307+32], %rd490;
	ld.u64 	%rd491, [%rd306+40];
	st.u64 	[%rd307+40], %rd491;
	ld.u64 	%rd492, [%rd306+48];
	st.u64 	[%rd307+48], %rd492;
	ld.u64 	%rd493, [%rd306+56];
	st.u64 	[%rd307+56], %rd493;
	ld.u64 	%rd494, [%rd306+64];
	st.u64 	[%rd307+64], %rd494;
	ld.u64 	%rd495, [%rd306+72];
	st.u64 	[%rd307+72], %rd495;
	ld.u64 	%rd496, [%rd306+80];
	st.u64 	[%rd307+80], %rd496;
	ld.u64 	%rd497, [%rd306+88];
	st.u64 	[%rd307+88], %rd497;
	ld.u64 	%rd498, [%rd306+96];
	st.u64 	[%rd307+96], %rd498;
	ld.u64 	%rd499, [%rd306+104];
	st.u64 	[%rd307+104], %rd499;
	ld.u64 	%rd500, [%rd306+112];
	st.u64 	[%rd307+112], %rd500;
	ld.u64 	%rd501, [%rd306+120];
	st.u64 	[%rd307+120], %rd501;
	add.s64 	%rd993, %rd305, 16;
	setp.ne.s64 	%p63, %rd993, %rd234;
	@%p63 bra 	$L__BB0_266;
	setp.eq.s64 	%p64, %rd224, 0;
	mov.f64 	%fd147, %fd42;
	@%p64 bra 	$L__BB0_277;
	setp.lt.u64 	%p65, %rd225, 7;
	mov.u64 	%rd995, %rd234;
	@%p65 bra 	$L__BB0_270;
	ld.u64 	%rd502, [%rd306+128];
	st.u64 	[%rd307+128], %rd502;
	shl.b64 	%rd503, %rd305, 3;
	add.s64 	%rd504, %rd503, 136;
	and.b64  	%rd505, %rd504, 34359738248;
	add.s64 	%rd506, %rd397, %rd505;
	ld.u64 	%rd507, [%rd506];
	add.s64 	%rd508, %rd398, %rd505;
	st.u64 	[%rd508], %rd507;
	add.s64 	%rd509, %rd503, 144;
	and.b64  	%rd510, %rd509, 34359738256;
	add.s64 	%rd511, %rd397, %rd510;
	ld.u64 	%rd512, [%rd511];
	add.s64 	%rd513, %rd398, %rd510;
	st.u64 	[%rd513], %rd512;
	ld.u64 	%rd514, [%rd506+16];
	st.u64 	[%rd508+16], %rd514;
	add.s64 	%rd515, %rd503, 160;
	and.b64  	%rd516, %rd515, 34359738272;
	add.s64 	%rd517, %rd397, %rd516;
	ld.u64 	%rd518, [%rd517];
	add.s64 	%rd519, %rd398, %rd516;
	st.u64 	[%rd519], %rd518;
	ld.u64 	%rd520, [%rd506+32];
	st.u64 	[%rd508+32], %rd520;
	add.s64 	%rd521, %rd503, 176;
	and.b64  	%rd522, %rd521, 34359738288;
	add.s64 	%rd523, %rd397, %rd522;
	ld.u64 	%rd524, [%rd523];
	add.s64 	%rd525, %rd398, %rd522;
	st.u64 	[%rd525], %rd524;
	ld.u64 	%rd526, [%rd506+48];
	st.u64 	[%rd508+48], %rd526;
	add.s64 	%rd527, %rd305, 24;
	and.b64  	%rd995, %rd527, 4294967288;
$L__BB0_270:
	setp.eq.s64 	%p66, %rd226, 0;
	mov.f64 	%fd147, %fd42;
	@%p66 bra 	$L__BB0_277;
	setp.lt.u64 	%p67, %rd227, 3;
	@%p67 bra 	$L__BB0_273;
	shl.b64 	%rd528, %rd995, 3;
	add.s64 	%rd529, %rd397, %rd528;
	ld.u64 	%rd530, [%rd529];
	add.s64 	%rd531, %rd398, %rd528;
	st.u64 	[%rd531], %rd530;
	add.s64 	%rd532, %rd528, 8;
	and.b64  	%rd533, %rd532, 34359738360;
	add.s64 	%rd534, %rd397, %rd533;
	ld.u64 	%rd535, [%rd534];
	add.s64 	%rd536, %rd398, %rd533;
	st.u64 	[%rd536], %rd535;
	add.s64 	%rd537, %rd528, 16;
	and.b64  	%rd538, %rd537, 34359738360;
	add.s64 	%rd539, %rd397, %rd538;
	ld.u64 	%rd540, [%rd539];
	add.s64 	%rd541, %rd398, %rd538;
	st.u64 	[%rd541], %rd540;
	add.s64 	%rd542, %rd528, 24;
	and.b64  	%rd543, %rd542, 34359738360;
	add.s64 	%rd544, %rd397, %rd543;
	ld.u64 	%rd545, [%rd544];
	add.s64 	%rd546, %rd398, %rd543;
	st.u64 	[%rd546], %rd545;
	add.s64 	%rd547, %rd995, 4;
	and.b64  	%rd995, %rd547, 4294967295;
$L__BB0_273:
	mov.f64 	%fd147, %fd42;
	@%p48 bra 	$L__BB0_277;
	setp.eq.s64 	%p69, %rd221, 1;
	shl.b64 	%rd548, %rd995, 3;
	add.s64 	%rd549, %rd397, %rd548;
	ld.u64 	%rd550, [%rd549];
	add.s64 	%rd551, %rd398, %rd548;
	st.u64 	[%rd551], %rd550;
	mov.f64 	%fd147, %fd42;
	@%p69 bra 	$L__BB0_277;
	setp.eq.s64 	%p70, %rd221, 2;
	add.s64 	%rd553, %rd548, 8;
	and.b64  	%rd554, %rd553, 34359738360;
	add.s64 	%rd555, %rd397, %rd554;
	ld.u64 	%rd556, [%rd555];
	add.s64 	%rd557, %rd398, %rd554;
	st.u64 	[%rd557], %rd556;
	mov.f64 	%fd147, %fd42;
	@%p70 bra 	$L__BB0_277;
	add.s64 	%rd559, %rd548, 16;
	and.b64  	%rd560, %rd559, 34359738360;
	add.s64 	%rd561, %rd397, %rd560;
	ld.u64 	%rd562, [%rd561];
	add.s64 	%rd563, %rd398, %rd560;
	st.u64 	[%rd563], %rd562;
	mov.f64 	%fd147, %fd42;
$L__BB0_277:
	add.s64 	%rd24, %rd24, 1;
	setp.lt.u64 	%p71, %rd24, %rd399;
	@%p71 bra 	$L__BB0_208;
	bra.uni 	$L__BB0_303;
$L__BB0_278:
	add.s32 	%r40, %r3, -1;
$L__BB0_279:
	ld.shared.u64 	%rd315, [%r16+-8];
	or.b64  	%rd401, %rd24, %rd315;
	and.b64  	%rd402, %rd401, -4294967296;
	setp.ne.s64 	%p28, %rd402, 0;
	@%p28 bra 	$L__BB0_281;
	cvt.u32.u64 	%r81, %rd315;
	cvt.u32.u64 	%r82, %rd24;
	div.u32 	%r83, %r82, %r81;
	cvt.u64.u32 	%rd1002, %r83;
	bra.uni 	$L__BB0_282;
$L__BB0_281:
	div.u64 	%rd1002, %rd24, %rd315;
$L__BB0_282:
	setp.eq.s64 	%p29, %rd26, 0;
	st.u64 	[%rd397], %rd1002;
	@%p29 bra 	$L__BB0_296;
	ld.shared.u64 	%rd319, [%r16+-8];
	or.b64  	%rd403, %rd24, %rd319;
	and.b64  	%rd404, %rd403, -4294967296;
	setp.ne.s64 	%p30, %rd404, 0;
	@%p30 bra 	$L__BB0_285;
	cvt.u32.u64 	%r84, %rd319;
	cvt.u32.u64 	%r85, %rd24;
	div.u32 	%r86, %r85, %r84;
	cvt.u64.u32 	%rd998, %r86;
	bra.uni 	$L__BB0_286;
$L__BB0_285:
	div.u64 	%rd998, %rd24, %rd319;
$L__BB0_286:
	st.u64 	[%rd397], %rd998;
	ld.shared.u64 	%rd323, [%r16+-8];
	or.b64  	%rd405, %rd24, %rd323;
	and.b64  	%rd406, %rd405, -4294967296;
	setp.ne.s64 	%p31, %rd406, 0;
	@%p31 bra 	$L__BB0_288;
	cvt.u32.u64 	%r87, %rd323;
	cvt.u32.u64 	%r88, %rd24;
	div.u32 	%r89, %r88, %r87;
	cvt.u64.u32 	%rd999, %r89;
	bra.uni 	$L__BB0_289;
$L__BB0_288:
	div.u64 	%rd999, %rd24, %rd323;
$L__BB0_289:
	st.u64 	[%rd397], %rd999;
	ld.shared.u64 	%rd327, [%r16+-8];
	or.b64  	%rd407, %rd24, %rd327;
	and.b64  	%rd408, %rd407, -4294967296;
	setp.ne.s64 	%p32, %rd408, 0;
	@%p32 bra 	$L__BB0_291;
	cvt.u32.u64 	%r90, %rd327;
	cvt.u32.u64 	%r91, %rd24;
	div.u32 	%r92, %r91, %r90;
	cvt.u64.u32 	%rd1000, %r92;
	bra.uni 	$L__BB0_292;
$L__BB0_291:
	div.u64 	%rd1000, %rd24, %rd327;
$L__BB0_292:
	st.u64 	[%rd397], %rd1000;
	ld.shared.u64 	%rd331, [%r16+-8];
	or.b64  	%rd409, %rd24, %rd331;
	and.b64  	%rd410, %rd409, -4294967296;
	setp.ne.s64 	%p33, %rd410, 0;
	@%p33 bra 	$L__BB0_294;
	cvt.u32.u64 	%r93, %rd331;
	cvt.u32.u64 	%r94, %rd24;
	div.u32 	%r95, %r94, %r93;
	cvt.u64.u32 	%rd1002, %r95;
	bra.uni 	$L__BB0_295;
$L__BB0_294:
	div.u64 	%rd1002, %rd24, %rd331;
$L__BB0_295:
	st.u64 	[%rd397], %rd1002;
$L__BB0_296:
	ld.u64 	%rd411, [%rd27+-8];
	cvt.u32.u64 	%r96, %rd1002;
	cvt.u32.u64 	%r98, %rd411;
	mad.lo.s32 	%r99, %r98, %r3, %r96;
	shl.b32 	%r100, %r99, 3;
	add.s32 	%r101, %r16, %r100;
	ld.shared.f64 	%fd46, [%r101+8];
	setp.geu.f64 	%p34, %fd46, %fd147;
	@%p34 bra 	$L__BB0_302;
	setp.lt.u32 	%p35, %r40, 3;
	mov.b64 	%rd1004, 0;
	@%p35 bra 	$L__BB0_300;
	mov.b32 	%r386, 0;
	mov.b64 	%rd1004, 0;
$L__BB0_299:
	shl.b64 	%rd414, %rd1004, 3;
	add.s64 	%rd415, %rd397, %rd414;
	ld.u64 	%rd416, [%rd415];
	add.s64 	%rd417, %rd398, %rd414;
	st.u64 	[%rd417], %rd416;
	ld.u64 	%rd418, [%rd415+8];
	st.u64 	[%rd417+8], %rd418;
	ld.u64 	%rd419, [%rd415+16];
	st.u64 	[%rd417+16], %rd419;
	ld.u64 	%rd420, [%rd415+24];
	st.u64 	[%rd417+24], %rd420;
	add.s64 	%rd1004, %rd1004, 4;
	add.s32 	%r386, %r386, 4;
	setp.ne.s32 	%p36, %r386, 0;
	@%p36 bra 	$L__BB0_299;
$L__BB0_300:
	add.f64 	%fd147, %fd46, 0d0000000000000000;
	setp.eq.s32 	%p37, %r3, 0;
	@%p37 bra 	$L__BB0_302;
	shl.b64 	%rd421, %rd1004, 3;
	add.s64 	%rd422, %rd397, %rd421;
	ld.u64 	%rd423, [%rd422];
	add.s64 	%rd424, %rd398, %rd421;
	st.u64 	[%rd424], %rd423;
$L__BB0_302:
	add.s64 	%rd24, %rd24, 1;
	setp.lt.u64 	%p38, %rd24, %rd399;
	@%p38 bra 	$L__BB0_279;
$L__BB0_303:
	atom.relaxed.global.cas.b32 	%r374, [%rd4], 0, 1;
	setp.ne.s32 	%p176, %r374, 0;
	@%p176 bra 	$L__BB0_303;
	atom.global.exch.b32 	%r375, [%rd4], 0;
	ld.global.f64 	%fd137, [%rd5];
	setp.geu.f64 	%p177, %fd147, %fd137;
	@%p177 bra 	$L__BB0_317;
	st.global.f64 	[%rd5], %fd147;
	setp.eq.s64 	%p178, %rd362, 0;
	@%p178 bra 	$L__BB0_317;
	add.s64 	%rd782, %rd362, -1;
	and.b64  	%rd340, %rd362, 15;
	setp.lt.u64 	%p179, %rd782, 15;
	mov.b64 	%rd1009, 0;
	@%p179 bra 	$L__BB0_309;
	and.b64  	%rd1009, %rd362, -16;
	add.s64 	%rd1006, %rd3, 32;
	add.s64 	%rd1005, %rd398, 64;
	mov.u64 	%rd1007, %rd1009;
$L__BB0_308:
	.pragma "nounroll";
	ld.u64 	%rd783, [%rd1005+-64];
	st.global.u32 	[%rd1006+-32], %rd783;
	ld.u64 	%rd784, [%rd1005+-56];
	st.global.u32 	[%rd1006+-28], %rd784;
	ld.u64 	%rd785, [%rd1005+-48];
	st.global.u32 	[%rd1006+-24], %rd785;
	ld.u64 	%rd786, [%rd1005+-40];
	st.global.u32 	[%rd1006+-20], %rd786;
	ld.u64 	%rd787, [%rd1005+-32];
	st.global.u32 	[%rd1006+-16], %rd787;
	ld.u64 	%rd788, [%rd1005+-24];
	st.global.u32 	[%rd1006+-12], %rd788;
	ld.u64 	%rd789, [%rd1005+-16];
	st.global.u32 	[%rd1006+-8], %rd789;
	ld.u64 	%rd790, [%rd1005+-8];
	st.global.u32 	[%rd1006+-4], %rd790;
	ld.u64 	%rd791, [%rd1005];
	st.global.u32 	[%rd1006], %rd791;
	ld.u64 	%rd792, [%rd1005+8];
	st.global.u32 	[%rd1006+4], %rd792;
	ld.u64 	%rd793, [%rd1005+16];
	st.global.u32 	[%rd1006+8], %rd793;
	ld.u64 	%rd794, [%rd1005+24];
	st.global.u32 	[%rd1006+12], %rd794;
	ld.u64 	%rd795, [%rd1005+32];
	st.global.u32 	[%rd1006+16], %rd795;
	ld.u64 	%rd796, [%rd1005+40];
	st.global.u32 	[%rd1006+20], %rd796;
	ld.u64 	%rd797, [%rd1005+48];
	st.global.u32 	[%rd1006+24], %rd797;
	ld.u64 	%rd798, [%rd1005+56];
	st.global.u32 	[%rd1006+28], %rd798;
	add.s64 	%rd1007, %rd1007, -16;
	add.s64 	%rd1006, %rd1006, 64;
	add.s64 	%rd1005, %rd1005, 128;
	setp.ne.s64 	%p180, %rd1007, 0;
	@%p180 bra 	$L__BB0_308;
$L__BB0_309:
	setp.eq.s64 	%p181, %rd340, 0;
	@%p181 bra 	$L__BB0_317;
	and.b64  	%rd351, %rd362, 7;
	setp.lt.u64 	%p182, %rd340, 8;
	@%p182 bra 	$L__BB0_312;
	shl.b64 	%rd799, %rd1009, 3;
	add.s64 	%rd800, %rd398, %rd799;
	ld.u64 	%rd801, [%rd800];
	shl.b64 	%rd802, %rd1009, 2;
	add.s64 	%rd803, %rd3, %rd802;
	st.global.u32 	[%rd803], %rd801;
	add.s64 	%rd804, %rd1009, 1;
	shl.b64 	%rd805, %rd804, 3;
	and.b64  	%rd806, %rd805, 34359738360;
	add.s64 	%rd807, %rd398, %rd806;
	ld.u64 	%rd808, [%rd807];
	shl.b64 	%rd809, %rd804, 2;
	and.b64  	%rd810, %rd809, 17179869180;
	add.s64 	%rd811, %rd3, %rd810;
	st.global.u32 	[%rd811], %rd808;
	add.s64 	%rd812, %rd1009, 2;
	shl.b64 	%rd813, %rd812, 3;
	and.b64  	%rd814, %rd813, 34359738360;
	add.s64 	%rd815, %rd398, %rd814;
	ld.u64 	%rd816, [%rd815];
	shl.b64 	%rd817, %rd812, 2;
	and.b64  	%rd818, %rd817, 17179869180;
	add.s64 	%rd819, %rd3, %rd818;
	st.global.u32 	[%rd819], %rd816;
	add.s64 	%rd820, %rd1009, 3;
	shl.b64 	%rd821, %rd820, 3;
	and.b64  	%rd822, %rd821, 34359738360;
	add.s64 	%rd823, %rd398, %rd822;
	ld.u64 	%rd824, [%rd823];
	shl.b64 	%rd825, %rd820, 2;
	and.b64  	%rd826, %rd825, 17179869180;
	add.s64 	%rd827, %rd3, %rd826;
	st.global.u32 	[%rd827], %rd824;
	add.s64 	%rd828, %rd1009, 4;
	shl.b64 	%rd829, %rd828, 3;
	and.b64  	%rd830, %rd829, 34359738360;
	add.s64 	%rd831, %rd398, %rd830;
	ld.u64 	%rd832, [%rd831];
	shl.b64 	%rd833, %rd828, 2;
	and.b64  	%rd834, %rd833, 17179869180;
	add.s64 	%rd835, %rd3, %rd834;
	st.global.u32 	[%rd835], %rd832;
	add.s64 	%rd836, %rd1009, 5;
	shl.b64 	%rd837, %rd836, 3;
	and.b64  	%rd838, %rd837, 34359738360;
	add.s64 	%rd839, %rd398, %rd838;
	ld.u64 	%rd840, [%rd839];
	shl.b64 	%rd841, %rd836, 2;
	and.b64  	%rd842, %rd841, 17179869180;
	add.s64 	%rd843, %rd3, %rd842;
	st.global.u32 	[%rd843], %rd840;
	add.s64 	%rd844, %rd1009, 6;
	shl.b64 	%rd845, %rd844, 3;
	and.b64  	%rd846, %rd845, 34359738360;
	add.s64 	%rd847, %rd398, %rd846;
	ld.u64 	%rd848, [%rd847];
	shl.b64 	%rd849, %rd844, 2;
	and.b64  	%rd850, %rd849, 17179869180;
	add.s64 	%rd851, %rd3, %rd850;
	st.global.u32 	[%rd851], %rd848;
	add.s64 	%rd852, %rd1009, 7;
	shl.b64 	%rd853, %rd852, 3;
	and.b64  	%rd854, %rd853, 34359738360;
	add.s64 	%rd855, %rd398, %rd854;
	ld.u64 	%rd856, [%rd855];
	shl.b64 	%rd857, %rd852, 2;
	and.b64  	%rd858, %rd857, 17179869180;
	add.s64 	%rd859, %rd3, %rd858;
	st.global.u32 	[%rd859], %rd856;
	add.s64 	%rd860, %rd1009, 8;
	and.b64  	%rd1009, %rd860, 4294967295;
$L__BB0_312:
	setp.eq.s64 	%p183, %rd351, 0;
	@%p183 bra 	$L__BB0_317;
	and.b64  	%rd1011, %rd362, 3;
	setp.lt.u64 	%p184, %rd351, 4;
	@%p184 bra 	$L__BB0_315;
	shl.b64 	%rd861, %rd1009, 3;
	add.s64 	%rd862, %rd398, %rd861;
	ld.u64 	%rd863, [%rd862];
	shl.b64 	%rd864, %rd1009, 2;
	add.s64 	%rd865, %rd3, %rd864;
	st.global.u32 	[%rd865], %rd863;
	add.s64 	%rd866, %rd1009, 1;
	shl.b64 	%rd867, %rd866, 3;
	and.b64  	%rd868, %rd867, 34359738360;
	add.s64 	%rd869, %rd398, %rd868;
	ld.u64 	%rd870, [%rd869];
	shl.b64 	%rd871, %rd866, 2;
	and.b64  	%rd872, %rd871, 17179869180;
	add.s64 	%rd873, %rd3, %rd872;
	st.global.u32 	[%rd873], %rd870;
	add.s64 	%rd874, %rd1009, 2;
	shl.b64 	%rd875, %rd874, 3;
	and.b64  	%rd876, %rd875, 34359738360;
	add.s64 	%rd877, %rd398, %rd876;
	ld.u64 	%rd878, [%rd877];
	shl.b64 	%rd879, %rd874, 2;
	and.b64  	%rd880, %rd879, 17179869180;
	add.s64 	%rd881, %rd3, %rd880;
	st.global.u32 	[%rd881], %rd878;
	add.s64 	%rd882, %rd1009, 3;
	shl.b64 	%rd883, %rd882, 3;
	and.b64  	%rd884, %rd883, 34359738360;
	add.s64 	%rd885, %rd398, %rd884;
	ld.u64 	%rd886, [%rd885];
	shl.b64 	%rd887, %rd882, 2;
	and.b64  	%rd888, %rd887, 17179869180;
	add.s64 	%rd889, %rd3, %rd888;
	st.global.u32 	[%rd889], %rd886;
	add.s64 	%rd890, %rd1009, 4;
	and.b64  	%rd1009, %rd890, 4294967295;
$L__BB0_315:
	setp.eq.s64 	%p185, %rd1011, 0;
	@%p185 bra 	$L__BB0_317;
$L__BB0_316:
	.pragma "nounroll";
	shl.b64 	%rd891, %rd1009, 3;
	add.s64 	%rd892, %rd398, %rd891;
	ld.u64 	%rd893, [%rd892];
	shl.b64 	%rd894, %rd1009, 2;
	add.s64 	%rd895, %rd3, %rd894;
	st.global.u32 	[%rd895], %rd893;
	add.s64 	%rd896, %rd1009, 1;
	and.b64  	%rd1009, %rd896, 4294967295;
	add.s64 	%rd1011, %rd1011, -1;
	setp.ne.s64 	%p186, %rd1011, 0;
	@%p186 bra 	$L__BB0_316;
$L__BB0_317:
	atom.global.exch.b32 	%r376, [%rd4], 0;
	{ // callseq 2, 0
	.param .b64 param0;
	st.param.b64 	[param0], %rd397;
	call.uni 
	free, 
	(
	param0
	);
	} // callseq 2
$L__BB0_318:
	ret;

}


// ===== COMPILED SASS (sm_100) =====

	.target	sm_100

	.elftype	@"ET_EXEC"


//--------------------- .note.nv.tkinfo           --------------------------
	.section	.note.nv.tkinfo,"",@"SHT_NOTE"
	.sectionflags	@"SHF_NOTE_NV_TKINFO"
	.tkinfo
        /*0018*/ 	.word	0x00000002
        /*0030*/ 	.string	""
        /*0030*/ 	.string	"ptxas"
        /*0030*/ 	.string	"Cuda compilation tools, release 13.0, V13.0.88"
        /*0030*/ 	.string	"Build cuda_13.0.r13.0/compiler.36424714_0"
        /*0030*/ 	.string	"-arch sm_100 -m 64 "



//--------------------- .note.nv.cuinfo           --------------------------
	.section	.note.nv.cuinfo,"",@"SHT_NOTE"
	.sectionflags	@"SHF_NOTE_NV_CUINFO"
        /*0018*/ 	.short	0x0002
        /*001a*/ 	.short	0x0064
        /*001c*/ 	.short	0x0082
	.zero		2


//--------------------- .nv.info                  --------------------------
	.section	.nv.info,"",@"SHT_CUDA_INFO"
	.align	4


	//----- nvinfo : EIATTR_REGCOUNT
	.align		4
        /*0000*/ 	.byte	0x04, 0x2f
        /*0002*/ 	.short	(.L_1 - .L_0)
	.align		4
.L_0:
        /*0004*/ 	.word	index@(_Z19calculatePathWeightPdPyS_PiS1_yy)
        /*0008*/ 	.word	0x0000003c


	//----- nvinfo : EIATTR_FRAME_SIZE
	.align		4
.L_1:
        /*000c*/ 	.byte	0x04, 0x11
        /*000e*/ 	.short	(.L_3 - .L_2)
	.align		4
.L_2:
        /*0010*/ 	.word	index@($__internal_1_$__cuda_sm20_rem_u64)
        /*0014*/ 	.word	0x00000000


	//----- nvinfo : EIATTR_FRAME_SIZE
	.align		4
.L_3:
        /*0018*/ 	.byte	0x04, 0x11
        /*001a*/ 	.short	(.L_5 - .L_4)
	.align		4
.L_4:
        /*001c*/ 	.word	index@($__internal_0_$__cuda_sm20_div_u64)
        /*0020*/ 	.word	0x00000000


	//----- nvinfo : EIATTR_FRAME_SIZE
	.align		4
.L_5:
        /*0024*/ 	.byte	0x04, 0x11
        /*0026*/ 	.short	(.L_7 - .L_6)
	.align		4
.L_6:
        /*0028*/ 	.word	index@(_Z19calculatePathWeightPdPyS_PiS1_yy)
        /*002c*/ 	.word	0x00000000


	//----- nvinfo : EIATTR_MIN_STACK_SIZE
	.align		4
.L_7:
        /*0030*/ 	.byte	0x04, 0x12
        /*0032*/ 	.short	(.L_9 - .L_8)
	.align		4
.L_8:
        /*0034*/ 	.word	index@(_Z19calculatePathWeightPdPyS_PiS1_yy)
        /*0038*/ 	.word	0x00000000
.L_9:


//--------------------- .nv.compat                --------------------------
	.section	.nv.compat,"",@"SHT_CUDA_COMPAT_INFO"
	.align	4
        /*0000*/ 	.byte	0x02, 0x09, 0x00, 0x00, 0x02, 0x02, 0x01, 0x00, 0x02, 0x05, 0x05, 0x00, 0x03, 0x07, 0x01, 0x01
        /*0010*/ 	.byte	0x02, 0x03, 0x00, 0x00, 0x02, 0x06, 0x01, 0x00, 0x04, 0x0b, 0x08, 0x00, 0x01, 0x00, 0x00, 0x00
        /*0020*/ 	.byte	0x00, 0x00, 0x00, 0x00


//--------------------- .nv.info._Z19calculatePathWeightPdPyS_PiS1_yy --------------------------
	.section	.nv.info._Z19calculatePathWeightPdPyS_PiS1_yy,"",@"SHT_CUDA_INFO"
	.sectionflags	@""
	.align	4


	//----- nvinfo : EIATTR_CUDA_API_VERSION
	.align		4
        /*0000*/ 	.byte	0x04, 0x37
        /*0002*/ 	.short	(.L_11 - .L_10)
.L_10:
        /*0004*/ 	.word	0x00000082


	//----- nvinfo : EIATTR_KPARAM_INFO
	.align		4
.L_11:
        /*0008*/ 	.byte	0x04, 0x17
        /*000a*/ 	.short	(.L_13 - .L_12)
.L_12:
        /*000c*/ 	.word	0x00000000
        /*0010*/ 	.short	0x0006
        /*0012*/ 	.short	0x0030
        /*0014*/ 	.byte	0x00, 0xf0, 0x21, 0x00


	//----- nvinfo : EIATTR_KPARAM_INFO
	.align		4
.L_13:
        /*0018*/ 	.byte	0x04, 0x17
        /*001a*/ 	.short	(.L_15 - .L_14)
.L_14:
        /*001c*/ 	.word	0x00000000
        /*0020*/ 	.short	0x0005
        /*0022*/ 	.short	0x0028
        /*0024*/ 	.byte	0x00, 0xf0, 0x21, 0x00


	//----- nvinfo : EIATTR_KPARAM_INFO
	.align		4
.L_15:
        /*0028*/ 	.byte	0x04, 0x17
        /*002a*/ 	.short	(.L_17 - .L_16)
.L_16:
        /*002c*/ 	.word	0x00000000
        /*0030*/ 	.short	0x0004
        /*0032*/ 	.short	0x0020
        /*0034*/ 	.byte	0x00, 0xf5, 0x21, 0x00


	//----- nvinfo : EIATTR_KPARAM_INFO
	.align		4
.L_17:
        /*0038*/ 	.byte	0x04, 0x17
        /*003a*/ 	.short	(.L_19 - .L_18)
.L_18:
        /*003c*/ 	.word	0x00000000
        /*0040*/ 	.short	0x0003
        /*0042*/ 	.short	0x0018
        /*0044*/ 	.byte	0x00, 0xf5, 0x21, 0x00


	//----- nvinfo : EIATTR_KPARAM_INFO
	.align		4
.L_19:
        /*0048*/ 	.byte	0x04, 0x17
        /*004a*/ 	.short	(.L_21 - .L_20)
.L_20:
        /*004c*/ 	.word	0x00000000
        /*0050*/ 	.short	0x0002
        /*0052*/ 	.short	0x0010
        /*0054*/ 	.byte	0x00, 0xf5, 0x21, 0x00


	//----- nvinfo : EIATTR_KPARAM_INFO
	.align		4
.L_21:
        /*0058*/ 	.byte	0x04, 0x17
        /*005a*/ 	.short	(.L_23 - .L_22)
.L_22:
        /*005c*/ 	.word	0x00000000
        /*0060*/ 	.short	0x0001
        /*0062*/ 	.short	0x0008
        /*0064*/ 	.byte	0x00, 0xf5, 0x21, 0x00


	//----- nvinfo : EIATTR_KPARAM_INFO
	.align		4
.L_23:
        /*0068*/ 	.byte	0x04, 0x17
        /*006a*/ 	.short	(.L_25 - .L_24)
.L_24:
        /*006c*/ 	.word	0x00000000
        /*0070*/ 	.short	0x0000
        /*0072*/ 	.short	0x0000
        /*0074*/ 	.byte	0x00, 0xf5, 0x21, 0x00


	//----- nvinfo : EIATTR_SPARSE_MMA_MASK
	.align		4
.L_25:
        /*0078*/ 	.byte	0x03, 0x50
        /*007a*/ 	.short	0x0000


	//----- nvinfo : EIATTR_MAXREG_COUNT
	.align		4
        /*007c*/ 	.byte	0x03, 0x1b
        /*007e*/ 	.short	0x00ff


	//----- nvinfo : EIATTR_NUM_BARRIERS
	.align		4
        /*0080*/ 	.byte	0x02, 0x4c
        /*0082*/ 	.byte	0x01
	.zero		1


	//----- nvinfo : EIATTR_EXTERNS
	.align		4
        /*0084*/ 	.byte	0x04, 0x0f
        /*0086*/ 	.short	(.L_27 - .L_26)


	//   ....[0]....
	.align		4
.L_26:
        /*0088*/ 	.word	index@(malloc)


	//   ....[1]....
	.align		4
        /*008c*/ 	.word	index@(free)


	//----- nvinfo : EIATTR_MERCURY_ISA_VERSION
	.align		4
.L_27:
        /*0090*/ 	.byte	0x03, 0x5f
        /*0092*/ 	.short	0x0101


	//----- nvinfo : EIATTR_VRC_CTA_INIT_COUNT
	.align		4
        /*0094*/ 	.byte	0x02, 0x4a
	.zero		1
	.zero		1


	//----- nvinfo : EIATTR_SYSCALL_OFFSETS
	.align		4
        /*0098*/ 	.byte	0x04, 0x46
        /*009a*/ 	.short	(.L_29 - .L_28)


	//   ....[0]....
.L_28:
        /*009c*/ 	.word	0x00002860


	//   ....[1]....
        /*00a0*/ 	.word	0x000028d0


	//   ....[2]....
        /*00a4*/ 	.word	0x0000d120


	//----- nvinfo : EIATTR_EXIT_INSTR_OFFSETS
	.align		4
.L_29:
        /*00a8*/ 	.byte	0x04, 0x1c
        /*00aa*/ 	.short	(.L_31 - .L_30)


	//   ....[0]....
.L_30:
        /*00ac*/ 	.word	0x00000080


	//   ....[1]....
        /*00b0*/ 	.word	0x0000d130


	//----- nvinfo : EIATTR_CRS_STACK_SIZE
	.align		4
.L_31:
        /*00b4*/ 	.byte	0x04, 0x1e
        /*00b6*/ 	.short	(.L_33 - .L_32)
.L_32:
        /*00b8*/ 	.word	0x00000000


	//----- nvinfo : EIATTR_CBANK_PARAM_SIZE
	.align		4
.L_33:
        /*00bc*/ 	.byte	0x03, 0x19
        /*00be*/ 	.short	0x0038


	//----- nvinfo : EIATTR_PARAM_CBANK
	.align		4
        /*00c0*/ 	.byte	0x04, 0x0a
        /*00c2*/ 	.short	(.L_35 - .L_34)
	.align		4
.L_34:
        /*00c4*/ 	.word	index@(.nv.constant0._Z19calculatePathWeightPdPyS_PiS1_yy)
        /*00c8*/ 	.short	0x0380
        /*00ca*/ 	.short	0x0038


	//----- nvinfo : EIATTR_SW_WAR
	.align		4
.L_35:
        /*00cc*/ 	.byte	0x04, 0x36
        /*00ce*/ 	.short	(.L_37 - .L_36)
.L_36:
        /*00d0*/ 	.word	0x00000008
.L_37:


//--------------------- .nv.callgraph             --------------------------
	.section	.nv.callgraph,"",@"SHT_CUDA_CALLGRAPH"
	.align	4
	.sectionentsize	8
	.align		4
        /*0000*/ 	.word	0x00000000
	.align		4
        /*0004*/ 	.word	0xffffffff
	.align		4
        /*0008*/ 	.word	index@(_Z19calculatePathWeightPdPyS_PiS1_yy)
	.align		4
        /*000c*/ 	.word	index@(free)
	.align		4
        /*0010*/ 	.word	index@(_Z19calculatePathWeightPdPyS_PiS1_yy)
	.align		4
        /*0014*/ 	.word	index@(malloc)
	.align		4
        /*0018*/ 	.word	0x00000000
	.align		4
        /*001c*/ 	.word	0xfffffffe
	.align		4
        /*0020*/ 	.word	0x00000000
	.align		4
        /*0024*/ 	.word	0xfffffffd
	.align		4
        /*0028*/ 	.word	0x00000000
	.align		4
        /*002c*/ 	.word	0xfffffffc


//--------------------- .nv.constant4             --------------------------
	.section	.nv.constant4,"a",@progbits
	.align	8
	.align		8
.nv.constant4:
        /*0000*/ 	.dword	malloc
	.align		8
        /*0008*/ 	.dword	free


//--------------------- .text._Z19calculatePathWeightPdPyS_PiS1_yy --------------------------
	.section	.text._Z19calculatePathWeightPdPyS_PiS1_yy,"ax",@progbits
	.align	128
        .global         _Z19calculatePathWeightPdPyS_PiS1_yy
        .type           _Z19calculatePathWeightPdPyS_PiS1_yy,@function
        .size           _Z19calculatePathWeightPdPyS_PiS1_yy,(.L_x_198 - _Z19calculatePathWeightPdPyS_PiS1_yy)
        .other          _Z19calculatePathWeightPdPyS_PiS1_yy,@"STO_CUDA_ENTRY STV_DEFAULT"
_Z19calculatePathWeightPdPyS_PiS1_yy:
.text._Z19calculatePathWeightPdPyS_PiS1_yy:
[----:B------:R-:W0:Y:S01]  /*0000*/  LDC R1, c[0x0][0x37c] ;  /* 0x0000df00ff017b82 */ /* 0x000e220000000800 */
[----:B------:R-:W1:Y:S07]  /*0010*/  S2R R5, SR_TID.X ;  /* 0x0000000000057919 */ /* 0x000e6e0000002100 */
[----:B------:R-:W1:Y:S01]  /*0020*/  S2UR UR4, SR_CTAID.X ;  /* 0x00000000000479c3 */ /* 0x000e620000002500 */
[----:B------:R-:W2:Y:S07]  /*0030*/  LDCU.64 UR6, c[0x0][0x3a8] ;  /* 0x00007500ff0677ac */ /* 0x000eae0008000a00 */
[----:B------:R-:W1:Y:S02]  /*0040*/  LDC R0, c[0x0][0x360] ;  /* 0x0000d800ff007b82 */ /* 0x000e640000000800 */
[----:B-1----:R-:W-:-:S05]  /*0050*/  IMAD R24, R0, UR4, R5 ;  /* 0x0000000400187c24 */ /* 0x002fca000f8e0205 */
[----:B--2---:R-:W-:-:S04]  /*0060*/  ISETP.GE.U32.AND P0, PT, R24, UR6, PT ;  /* 0x0000000618007c0c */ /* 0x004fc8000bf06070 */
[----:B------:R-:W-:-:S13]  /*0070*/  ISETP.GE.U32.AND.EX P0, PT, RZ, UR7, PT, P0 ;  /* 0x00000007ff007c0c */ /* 0x000fda000bf06100 */
[----:B0-----:R-:W-:Y:S05]  /*0080*/  @P0 EXIT ;  /* 0x000000000000094d */ /* 0x001fea0003800000 */
[----:B------:R-:W0:Y:S01]  /*0090*/  LDCU.64 UR4, c[0x0][0x3b0] ;  /* 0x00007600ff0477ac */ /* 0x000e220008000a00 */
[----:B------:R-:W1:Y:S01]  /*00a0*/  LDCU.64 UR36, c[0x0][0x358] ;  /* 0x00006b00ff2477ac */ /* 0x000e620008000a00 */
[----:B0-----:R-:W-:-:S05]  /*00b0*/  IADD3 R41, P0, PT, R0, UR4, RZ ;  /* 0x0000000400297c10 */ /* 0x001fca000ff1e0ff */
[----:B------:R-:W-:-:S05]  /*00c0*/  IMAD.X R43, RZ, RZ, UR5, P0 ;  /* 0x00000005ff2b7e24 */ /* 0x000fca00080e06ff */
[----:B------:R-:W-:-:S13]  /*00d0*/  ISETP.NE.U32.AND P0, PT, R43, RZ, PT ;  /* 0x000000ff2b00720c */ /* 0x000fda0003f05070 */
[----:B-1----:R-:W-:Y:S05]  /*00e0*/  @P0 BRA `(.L_x_0) ;  /* 0x0000000000500947 */ /* 0x002fea0003800000 */
[----:B------:R-:W0:Y:S01]  /*00f0*/  I2F.U32.RP R4, R0 ;  /* 0x0000000000047306 */ /* 0x000e220000209000 */
[----:B------:R-:W-:-:S07]  /*0100*/  ISETP.NE.U32.AND P2, PT, R0, RZ, PT ;  /* 0x000000ff0000720c */ /* 0x000fce0003f45070 */
[----:B0-----:R-:W0:Y:S02]  /*0110*/  MUFU.RCP R4, R4 ;  /* 0x0000000400047308 */ /* 0x001e240000001000 */
[----:B0-----:R-:W-:-:S06]  /*0120*/  VIADD R2, R4, 0xffffffe ;  /* 0x0ffffffe04027836 */ /* 0x001fcc0000000000 */
[----:B------:R0:W1:Y:S02]  /*0130*/  F2I.FTZ.U32.TRUNC.NTZ R3, R2 ;  /* 0x0000000200037305 */ /* 0x000064000021f000 */
[----:B0-----:R-:W-:Y:S02]  /*0140*/  IMAD.MOV.U32 R2, RZ, RZ, RZ ;  /* 0x000000ffff027224 */ /* 0x001fe400078e00ff */
[----:B-1----:R-:W-:-:S04]  /*0150*/  IMAD.MOV R7, RZ, RZ, -R3 ;  /* 0x000000ffff077224 */ /* 0x002fc800078e0a03 */
[----:B------:R-:W-:-:S04]  /*0160*/  IMAD R7, R7, R0, RZ ;  /* 0x0000000007077224 */ /* 0x000fc800078e02ff */
[----:B------:R-:W-:-:S06]  /*0170*/  IMAD.HI.U32 R3, R3, R7, R2 ;  /* 0x0000000703037227 */ /* 0x000fcc00078e0002 */
[----:B------:R-:W-:-:S04]  /*0180*/  IMAD.HI.U32 R3, R3, R41, RZ ;  /* 0x0000002903037227 */ /* 0x000fc800078e00ff */
[----:B------:R-:W-:-:S04]  /*0190*/  IMAD.MOV R7, RZ, RZ, -R3 ;  /* 0x000000ffff077224 */ /* 0x000fc800078e0a03 */
[----:B------:R-:W-:-:S05]  /*01a0*/  IMAD R7, R0, R7, R41 ;  /* 0x0000000700077224 */ /* 0x000fca00078e0229 */
[----:B------:R-:W-:-:S13]  /*01b0*/  ISETP.GE.U32.AND P0, PT, R7, R0, PT ;  /* 0x000000000700720c */ /* 0x000fda0003f06070 */
[----:B------:R-:W-:Y:S02]  /*01c0*/  @P0 IMAD.IADD R7, R7, 0x1, -R0 ;  /* 0x0000000107070824 */ /* 0x000fe400078e0a00 */
[----:B------:R-:W-:-:S03]  /*01d0*/  @P0 VIADD R3, R3, 0x1 ;  /* 0x0000000103030836 */ /* 0x000fc60000000000 */
[----:B------:R-:W-:-:S13]  /*01e0*/  ISETP.GE.U32.AND P1, PT, R7, R0, PT ;  /* 0x000000000700720c */ /* 0x000fda0003f26070 */
[----:B------:R-:W-:Y:S01]  /*01f0*/  @P1 VIADD R3, R3, 0x1 ;  /* 0x0000000103031836 */ /* 0x000fe20000000000 */
[----:B------:R-:W-:-:S05]  /*0200*/  @!P2 LOP3.LUT R3, RZ, R0, RZ, 0x33, !PT ;  /* 0x00000000ff03a212 */ /* 0x000fca00078e33ff */
[----:B------:R-:W-:Y:S01]  /*0210*/  IMAD.MOV.U32 R4, RZ, RZ, R3 ;  /* 0x000000ffff047224 */ /* 0x000fe200078e0003 */
[----:B------:R-:W-:Y:S06]  /*0220*/  BRA `(.L_x_1) ;  /* 0x0000000000147947 */ /* 0x000fec0003800000 */
.L_x_0:
[----:B------:R-:W-:Y:S01]  /*0230*/  IMAD.MOV.U32 R22, RZ, RZ, R0 ;  /* 0x000000ffff167224 */ /* 0x000fe200078e0000 */
[----:B------:R-:W-:Y:S01]  /*0240*/  MOV R40, 0x270 ;  /* 0x0000027000287802 */ /* 0x000fe20000000f00 */
[----:B------:R-:W-:-:S07]  /*0250*/  IMAD.MOV.U32 R23, RZ, RZ, RZ ;  /* 0x000000ffff177224 */ /* 0x000fce00078e00ff */
[----:B------:R-:W-:Y:S05]  /*0260*/  CALL.REL.NOINC `($__internal_0_$__cuda_sm20_div_u64) ;  /* 0x000000cc00b47944 */ /* 0x000fea0003c00000 */
[----:B------:R-:W-:-:S07]  /*0270*/  IMAD.MOV.U32 R4, RZ, RZ, R20 ;  /* 0x000000ffff047224 */ /* 0x000fce00078e0014 */
.L_x_1:
[----:B------:R-:W-:Y:S01]  /*0280*/  ISETP.GE.AND P0, PT, R4, 0x1, PT ;  /* 0x000000010400780c */ /* 0x000fe20003f06270 */
[----:B------:R-:W0:Y:S01]  /*0290*/  LDCU.64 UR6, c[0x0][0x3b0] ;  /* 0x00007600ff0677ac */ /* 0x000e220008000a00 */
[----:B------:R-:W-:Y:S01]  /*02a0*/  BSSY.RECONVERGENT B0, `(.L_x_2) ;  /* 0x0000139000007945 */ /* 0x000fe20003800200 */
[----:B------:R-:W1:Y:S01]  /*02b0*/  LDCU.64 UR10, c[0x0][0x3b0] ;  /* 0x00007600ff0a77ac */ /* 0x000e620008000a00 */
[----:B------:R-:W2:Y:S09]  /*02c0*/  LDCU.64 UR12, c[0x0][0x3b0] ;  /* 0x00007600ff0c77ac */ /* 0x000eb20008000a00 */
[----:B------:R-:W-:Y:S05]  /*02d0*/  @!P0 BRA `(.L_x_3) ;  /* 0x0000001000d48947 */ /* 0x000fea0003800000 */
[C---:B------:R-:W-:Y:S01]  /*02e0*/  ISETP.GE.U32.AND P0, PT, R4.reuse, 0x4, PT ;  /* 0x000000040400780c */ /* 0x040fe20003f06070 */
[----:B------:R-:W-:Y:S01]  /*02f0*/  BSSY.RECONVERGENT B1, `(.L_x_4) ;  /* 0x0000120000017945 */ /* 0x000fe20003800200 */
[----:B------:R-:W-:Y:S01]  /*0300*/  IMAD R7, R5, R4, RZ ;  /* 0x0000000405077224 */ /* 0x000fe200078e02ff */
[----:B------:R-:W-:Y:S01]  /*0310*/  LOP3.LUT R3, R4, 0x3, RZ, 0xc0, !PT ;  /* 0x0000000304037812 */ /* 0x000fe200078ec0ff */
[----:B------:R-:W-:-:S09]  /*0320*/  IMAD.MOV.U32 R2, RZ, RZ, RZ ;  /* 0x000000ffff027224 */ /* 0x000fd200078e00ff */
[----:B------:R-:W-:Y:S05]  /*0330*/  @!P0 BRA `(.L_x_5) ;  /* 0x00000010006c8947 */ /* 0x000fea0003800000 */
[----:B------:R-:W-:Y:S01]  /*0340*/  LOP3.LUT R2, R4, 0x7ffffffc, RZ, 0xc0, !PT ;  /* 0x7ffffffc04027812 */ /* 0x000fe200078ec0ff */
[----:B------:R-:W-:Y:S01]  /*0350*/  BSSY.RELIABLE B2, `(.L_x_6) ;  /* 0x00000f2000027945 */ /* 0x000fe20003800100 */
[----:B------:R-:W-:Y:S02]  /*0360*/  IMAD.MOV.U32 R4, RZ, RZ, RZ ;  /* 0x000000ffff047224 */ /* 0x000fe400078e00ff */
[----:B------:R-:W-:-:S13]  /*0370*/  ISETP.GT.AND P0, PT, R2, RZ, PT ;  /* 0x000000ff0200720c */ /* 0x000fda0003f04270 */
[----:B------:R-:W-:Y:S05]  /*0380*/  @!P0 BRA `(.L_x_7) ;  /* 0x0000000c00b88947 */ /* 0x000fea0003800000 */
[----:B------:R-:W-:Y:S01]  /*0390*/  IMAD.IADD R6, R2, 0x1, -R4 ;  /* 0x0000000102067824 */ /* 0x000fe200078e0a04 */
[----:B------:R-:W-:Y:S01]  /*03a0*/  PLOP3.LUT P1, PT, PT, PT, PT, 0x80, 0x8 ;  /* 0x000000000008781c */ /* 0x000fe20003f2f070 */
[----:B------:R-:W-:Y:S03]  /*03b0*/  BSSY.RECONVERGENT B3, `(.L_x_8) ;  /* 0x0000096000037945 */ /* 0x000fe60003800200 */
[----:B------:R-:W-:Y:S02]  /*03c0*/  ISETP.GT.AND P0, PT, R6, 0xc, PT ;  /* 0x0000000c0600780c */ /* 0x000fe40003f04270 */
[----:B------:R-:W-:-:S11]  /*03d0*/  P2R R28, PR, RZ, 0x2 ;  /* 0x00000002ff1c7803 */ /* 0x000fd60000000000 */
[----:B------:R-:W-:Y:S05]  /*03e0*/  @!P0 BRA `(.L_x_9) ;  /* 0x0000000800488947 */ /* 0x000fea0003800000 */
[----:B------:R-:W3:Y:S01]  /*03f0*/  S2UR UR5, SR_CgaCtaId ;  /* 0x00000000000579c3 */ /* 0x000ee20000008800 */
[----:B------:R-:W-:Y:S01]  /*0400*/  UMOV UR4, 0x400 ;  /* 0x0000040000047882 */ /* 0x000fe20000000000 */
[----:B------:R-:W-:Y:S01]  /*0410*/  PLOP3.LUT P0, PT, PT, PT, PT, 0x8, 0x80 ;  /* 0x000000000080781c */ /* 0x000fe20003f0e170 */
[----:B------:R-:W-:-:S03]  /*0420*/  VIADD R9, R2, 0xfffffff4 ;  /* 0xfffffff402097836 */ /* 0x000fc60000000000 */
[----:B------:R-:W-:Y:S01]  /*0430*/  P2R R28, PR, RZ, 0x1 ;  /* 0x00000001ff1c7803 */ /* 0x000fe20000000000 */
[----:B---3--:R-:W-:-:S06]  /*0440*/  ULEA UR4, UR5, UR4, 0x18 ;  /* 0x0000000405047291 */ /* 0x008fcc000f8ec0ff */
[----:B------:R-:W-:-:S07]  /*0450*/  IMAD.U32 R6, RZ, RZ, UR4 ;  /* 0x00000004ff067e24 */ /* 0x000fce000f8e00ff */
.L_x_10:
[----:B------:R-:W-:-:S04]  /*0460*/  IMAD.IADD R19, R7, 0x1, R4 ;  /* 0x0000000107137824 */ /* 0x000fc800078e0204 */
[C---:B------:R-:W-:Y:S01]  /*0470*/  VIADD R8, R19.reuse, 0x1 ;  /* 0x0000000113087836 */ /* 0x040fe20000000000 */
[C---:B0-----:R-:W-:Y:S01]  /*0480*/  ISETP.GT.U32.AND P2, PT, R19.reuse, UR6, PT ;  /* 0x0000000613007c0c */ /* 0x041fe2000bf44070 */
[C---:B------:R-:W-:Y:S02]  /*0490*/  VIADD R15, R19.reuse, 0x2 ;  /* 0x00000002130f7836 */ /* 0x040fe40000000000 */
[----:B------:R-:W-:Y:S01]  /*04a0*/  VIADD R17, R19, 0x3 ;  /* 0x0000000313117836 */ /* 0x000fe20000000000 */
[----:B------:R-:W-:Y:S02]  /*04b0*/  ISETP.GT.U32.AND P1, PT, R8, UR6, PT ;  /* 0x0000000608007c0c */ /* 0x000fe4000bf24070 */
[----:B------:R-:W-:Y:S02]  /*04c0*/  ISETP.GT.U32.AND P3, PT, R15, UR6, PT ;  /* 0x000000060f007c0c */ /* 0x000fe4000bf64070 */
[----:B------:R-:W-:Y:S02]  /*04d0*/  ISETP.GT.U32.AND.EX P1, PT, RZ, UR7, PT, P1 ;  /* 0x00000007ff007c0c */ /* 0x000fe4000bf24110 */
[----:B------:R-:W-:-:S02]  /*04e0*/  ISETP.GT.U32.AND.EX P3, PT, RZ, UR7, PT, P3 ;  /* 0x00000007ff007c0c */ /* 0x000fc4000bf64130 */
[----:B------:R-:W-:Y:S02]  /*04f0*/  ISETP.GT.U32.AND.EX P2, PT, RZ, UR7, PT, P2 ;  /* 0x00000007ff007c0c */ /* 0x000fe4000bf44120 */
[----:B------:R-:W-:-:S04]  /*0500*/  ISETP.GT.U32.AND P5, PT, R17, UR6, PT ;  /* 0x0000000611007c0c */ /* 0x000fc8000bfa4070 */
[----:B------:R-:W-:-:S03]  /*0510*/  ISETP.GT.U32.AND.EX P5, PT, RZ, UR7, PT, P5 ;  /* 0x00000007ff007c0c */ /* 0x000fc6000bfa4150 */
[----:B------:R-:W0:Y:S08]  /*0520*/  @!P1 LDC.64 R12, c[0x0][0x388] ;  /* 0x0000e200ff0c9b82 */ /* 0x000e300000000a00 */
[----:B------:R-:W3:Y:S08]  /*0530*/  @!P3 LDC.64 R20, c[0x0][0x388] ;  /* 0x0000e200ff14bb82 */ /* 0x000ef00000000a00 */
[----:B------:R-:W4:Y:S01]  /*0540*/  @!P2 LDC.64 R10, c[0x0][0x388] ;  /* 0x0000e200ff0aab82 */ /* 0x000f220000000a00 */
[----:B0-----:R-:W-:-:S04]  /*0550*/  @!P1 LEA R12, P0, R8, R12, 0x3 ;  /* 0x0000000c080c9211 */ /* 0x001fc800078018ff */
[----:B------:R-:W-:Y:S02]  /*0560*/  @!P1 LEA.HI.X R13, R8, R13, RZ, 0x3, P0 ;  /* 0x0000000d080d9211 */ /* 0x000fe400000f1cff */
[----:B---3--:R-:W-:-:S04]  /*0570*/  @!P3 LEA R14, P4, R15, R20, 0x3 ;  /* 0x000000140f0eb211 */ /* 0x008fc800078818ff */
[----:B------:R-:W3:Y:S01]  /*0580*/  @!P1 LDG.E.64 R12, desc[UR36][R12.64] ;  /* 0x000000240c0c9981 */ /* 0x000ee2000c1e1b00 */
[----:B------:R-:W-:Y:S02]  /*0590*/  @!P3 LEA.HI.X R15, R15, R21, RZ, 0x3, P4 ;  /* 0x000000150f0fb211 */ /* 0x000fe400020f1cff */
[----:B------:R-:W0:Y:S01]  /*05a0*/  @!P5 LDC.64 R20, c[0x0][0x388] ;  /* 0x0000e200ff14db82 */ /* 0x000e220000000a00 */
[----:B----4-:R-:W-:-:S03]  /*05b0*/  @!P2 LEA R10, P0, R19, R10, 0x3 ;  /* 0x0000000a130aa211 */ /* 0x010fc600078018ff */
[----:B------:R-:W4:Y:S01]  /*05c0*/  @!P3 LDG.E.64 R14, desc[UR36][R14.64] ;  /* 0x000000240e0eb981 */ /* 0x000f22000c1e1b00 */
[----:B------:R-:W-:-:S06]  /*05d0*/  @!P2 LEA.HI.X R11, R19, R11, RZ, 0x3, P0 ;  /* 0x0000000b130ba211 */ /* 0x000fcc00000f1cff */
[----:B------:R-:W5:Y:S01]  /*05e0*/  @!P2 LDG.E.64 R10, desc[UR36][R10.64] ;  /* 0x000000240a0aa981 */ /* 0x000f62000c1e1b00 */
[----:B0-----:R-:W-:-:S04]  /*05f0*/  @!P5 LEA R16, P0, R17, R20, 0x3 ;  /* 0x000000141110d211 */ /* 0x001fc800078018ff */
[----:B------:R-:W-:-:S06]  /*0600*/  @!P5 LEA.HI.X R17, R17, R21, RZ, 0x3, P0 ;  /* 0x000000151111d211 */ /* 0x000fcc00000f1cff */
[----:B------:R-:W2:Y:S01]  /*0610*/  @!P5 LDG.E.64 R16, desc[UR36][R16.64] ;  /* 0x000000241010d981 */ /* 0x000ea2000c1e1b00 */
[----:B------:R-:W-:-:S05]  /*0620*/  IADD3 R27, PT, PT, R7, 0x4, R4 ;  /* 0x00000004071b7810 */ /* 0x000fca0007ffe004 */
[C---:B------:R-:W-:Y:S02]  /*0630*/  VIADD R8, R27.reuse, 0x1 ;  /* 0x000000011b087836 */ /* 0x040fe40000000000 */
[----:B------:R-:W-:-:S03]  /*0640*/  VIADD R18, R27, 0x2 ;  /* 0x000000021b127836 */ /* 0x000fc60000000000 */
[----:B------:R-:W-:Y:S01]  /*0650*/  ISETP.GT.U32.AND P0, PT, R8, UR6, PT ;  /* 0x0000000608007c0c */ /* 0x000fe2000bf04070 */
[----:B------:R-:W-:Y:S01]  /*0660*/  IMAD R25, R19, 0x8, R6 ;  /* 0x0000000813197824 */ /* 0x000fe200078e0206 */
[----:B------:R-:W-:Y:S01]  /*0670*/  ISETP.GT.U32.AND P4, PT, R18, UR6, PT ;  /* 0x0000000612007c0c */ /* 0x000fe2000bf84070 */
[----:B------:R-:W-:Y:S01]  /*0680*/  VIADD R6, R27, 0x3 ;  /* 0x000000031b067836 */ /* 0x000fe20000000000 */
[----:B------:R-:W-:Y:S02]  /*0690*/  ISETP.GT.U32.AND.EX P0, PT, RZ, UR7, PT, P0 ;  /* 0x00000007ff007c0c */ /* 0x000fe4000bf04100 */
[----:B------:R-:W-:-:S05]  /*06a0*/  IADD3 R29, PT, PT, R7, 0x8, R4 ;  /* 0x00000008071d7810 */ /* 0x000fca0007ffe004 */
[C---:B------:R-:W-:Y:S02]  /*06b0*/  VIADD R19, R29.reuse, 0x1 ;  /* 0x000000011d137836 */ /* 0x040fe40000000000 */
[----:B------:R-:W-:-:S04]  /*06c0*/  VIADD R21, R29, 0x2 ;  /* 0x000000021d157836 */ /* 0x000fc80000000000 */
[----:B------:R-:W0:Y:S01]  /*06d0*/  @!P0 LDC.64 R22, c[0x0][0x388] ;  /* 0x0000e200ff168b82 */ /* 0x000e220000000a00 */
[----:B---3--:R0:W-:Y:S01]  /*06e0*/  @!P1 STS.64 [R25+0x8], R12 ;  /* 0x0000080c19009388 */ /* 0x0081e20000000a00 */
[----:B------:R-:W-:Y:S02]  /*06f0*/  ISETP.GT.U32.AND.EX P1, PT, RZ, UR7, PT, P4 ;  /* 0x00000007ff007c0c */ /* 0x000fe4000bf24140 */
[----:B------:R-:W-:-:S04]  /*0700*/  ISETP.GT.U32.AND P4, PT, R6, UR6, PT ;  /* 0x0000000606007c0c */ /* 0x000fc8000bf84070 */
[----:B------:R-:W-:Y:S01]  /*0710*/  ISETP.GT.U32.AND.EX P4, PT, RZ, UR7, PT, P4 ;  /* 0x00000007ff007c0c */ /* 0x000fe2000bf84140 */
[----:B----4-:R3:W-:Y:S01]  /*0720*/  @!P3 STS.64 [R25+0x10], R14 ;  /* 0x0000100e1900b388 */ /* 0x0107e20000000a00 */
[----:B------:R-:W-:-:S04]  /*0730*/  ISETP.GT.U32.AND P3, PT, R19, UR6, PT ;  /* 0x0000000613007c0c */ /* 0x000fc8000bf64070 */
[----:B------:R-:W-:Y:S01]  /*0740*/  ISETP.GT.U32.AND.EX P3, PT, RZ, UR7, PT, P3 ;  /* 0x00000007ff007c0c */ /* 0x000fe2000bf64130 */
[----:B------:R-:W3:Y:S01]  /*0750*/  @!P1 LDC.64 R30, c[0x0][0x388] ;  /* 0x0000e200ff1e9b82 */ /* 0x000ee20000000a00 */
[----:B-----5:R-:W-:Y:S01]  /*0760*/  @!P2 STS.64 [R25], R10 ;  /* 0x0000000a1900a388 */ /* 0x020fe20000000a00 */
[----:B------:R-:W-:-:S04]  /*0770*/  ISETP.GT.U32.AND P2, PT, R21, UR6, PT ;  /* 0x0000000615007c0c */ /* 0x000fc8000bf44070 */
[----:B------:R-:W-:Y:S02]  /*0780*/  ISETP.GT.U32.AND.EX P2, PT, RZ, UR7, PT, P2 ;  /* 0x00000007ff007c0c */ /* 0x000fe4000bf44120 */
[----:B------:R-:W4:Y:S08]  /*0790*/  @!P4 LDC.64 R32, c[0x0][0x388] ;  /* 0x0000e200ff20cb82 */ /* 0x000f300000000a00 */
[----:B------:R-:W5:Y:S08]  /*07a0*/  @!P3 LDC.64 R34, c[0x0][0x388] ;  /* 0x0000e200ff22bb82 */ /* 0x000f700000000a00 */
[----:B------:R-:W1:Y:S01]  /*07b0*/  @!P2 LDC.64 R36, c[0x0][0x388] ;  /* 0x0000e200ff24ab82 */ /* 0x000e620000000a00 */
[----:B--2---:R2:W-:Y:S01]  /*07c0*/  @!P5 STS.64 [R25+0x18], R16 ;  /* 0x000018101900d388 */ /* 0x0045e20000000a00 */
[----:B0-----:R-:W-:-:S04]  /*07d0*/  @!P0 LEA R12, P5, R8, R22, 0x3 ;  /* 0x00000016080c8211 */ /* 0x001fc800078a18ff */
[----:B------:R-:W-:Y:S02]  /*07e0*/  @!P0 LEA.HI.X R13, R8, R23, RZ, 0x3, P5 ;  /* 0x00000017080d8211 */ /* 0x000fe400028f1cff */
[----:B---3--:R-:W-:-:S04]  /*07f0*/  @!P1 LEA R14, P5, R18, R30, 0x3 ;  /* 0x0000001e120e9211 */ /* 0x008fc800078a18ff */
[----:B------:R-:W-:Y:S01]  /*0800*/  @!P1 LEA.HI.X R15, R18, R31, RZ, 0x3, P5 ;  /* 0x0000001f120f9211 */ /* 0x000fe200028f1cff */
[----:B------:R-:W3:Y:S01]  /*0810*/  @!P0 LDG.E.64 R12, desc[UR36][R12.64] ;  /* 0x000000240c0c8981 */ /* 0x000ee2000c1e1b00 */
[----:B----4-:R-:W-:-:S04]  /*0820*/  @!P4 LEA R22, P5, R6, R32, 0x3 ;  /* 0x000000200616c211 */ /* 0x010fc800078a18ff */
[----:B------:R-:W-:Y:S01]  /*0830*/  @!P4 LEA.HI.X R23, R6, R33, RZ, 0x3, P5 ;  /* 0x000000210617c211 */ /* 0x000fe200028f1cff */
[----:B------:R-:W4:Y:S01]  /*0840*/  @!P1 LDG.E.64 R14, desc[UR36][R14.64] ;  /* 0x000000240e0e9981 */ /* 0x000f22000c1e1b00 */
[----:B-----5:R-:W-:-:S03]  /*0850*/  @!P3 LEA R18, P5, R19, R34, 0x3 ;  /* 0x000000221312b211 */ /* 0x020fc600078a18ff */
[----:B--2---:R0:W2:Y:S01]  /*0860*/  @!P4 LDG.E.64 R16, desc[UR36][R22.64] ;  /* 0x000000241610c981 */ /* 0x0040a2000c1e1b00 */
[----:B------:R-:W-:Y:S02]  /*0870*/  @!P3 LEA.HI.X R19, R19, R35, RZ, 0x3, P5 ;  /* 0x000000231313b211 */ /* 0x000fe400028f1cff */
[----:B-1----:R-:W-:-:S04]  /*0880*/  @!P2 LEA R20, P5, R21, R36, 0x3 ;  /* 0x000000241514a211 */ /* 0x002fc800078a18ff */
[----:B------:R-:W-:Y:S01]  /*0890*/  @!P2 LEA.HI.X R21, R21, R37, RZ, 0x3, P5 ;  /* 0x000000251515a211 */ /* 0x000fe200028f1cff */
[----:B------:R-:W5:Y:S01]  /*08a0*/  @!P3 LDG.E.64 R18, desc[UR36][R18.64] ;  /* 0x000000241212b981 */ /* 0x000f62000c1e1b00 */
[----:B------:R-:W-:-:S04]  /*08b0*/  ISETP.GT.U32.AND P5, PT, R27, UR6, PT ;  /* 0x000000061b007c0c */ /* 0x000fc8000bfa4070 */
[----:B------:R-:W-:Y:S01]  /*08c0*/  ISETP.GT.U32.AND.EX P5, PT, RZ, UR7, PT, P5 ;  /* 0x00000007ff007c0c */ /* 0x000fe2000bfa4150 */
[----:B------:R-:W5:-:S12]  /*08d0*/  @!P2 LDG.E.64 R20, desc[UR36][R20.64] ;  /* 0x000000241414a981 */ /* 0x000f58000c1e1b00 */
[----:B------:R-:W1:Y:S02]  /*08e0*/  @!P5 LDC.64 R10, c[0x0][0x388] ;  /* 0x0000e200ff0adb82 */ /* 0x000e640000000a00 */
[----:B-1----:R-:W-:-:S04]  /*08f0*/  @!P5 LEA R10, P6, R27, R10, 0x3 ;  /* 0x0000000a1b0ad211 */ /* 0x002fc800078c18ff */
[----:B------:R-:W-:-:S06]  /*0900*/  @!P5 LEA.HI.X R11, R27, R11, RZ, 0x3, P6 ;  /* 0x0000000b1b0bd211 */ /* 0x000fcc00030f1cff */
[----:B------:R-:W5:Y:S01]  /*0910*/  @!P5 LDG.E.64 R10, desc[UR36][R10.64] ;  /* 0x000000240a0ad981 */ /* 0x000f62000c1e1b00 */
[----:B------:R-:W1:Y:S01]  /*0920*/  S2UR UR5, SR_CgaCtaId ;  /* 0x00000000000579c3 */ /* 0x000e620000008800 */
[----:B------:R-:W-:Y:S01]  /*0930*/  UMOV UR4, 0x400 ;  /* 0x0000040000047882 */ /* 0x000fe20000000000 */
[----:B------:R-:W-:Y:S01]  /*0940*/  VIADD R8, R29, 0x3 ;  /* 0x000000031d087836 */ /* 0x000fe20000000000 */
[----:B------:R-:W-:Y:S01]  /*0950*/  IADD3 R25, PT, PT, R7, 0xc, R4 ;  /* 0x0000000c07197810 */ /* 0x000fe20007ffe004 */
[----:B-1----:R-:W-:-:S06]  /*0960*/  ULEA UR4, UR5, UR4, 0x18 ;  /* 0x0000000405047291 */ /* 0x002fcc000f8ec0ff */
[----:B------:R-:W-:-:S04]  /*0970*/  IMAD.U32 R6, RZ, RZ, UR4 ;  /* 0x00000004ff067e24 */ /* 0x000fc8000f8e00ff */
[--C-:B------:R-:W-:Y:S02]  /*0980*/  IMAD R27, R27, 0x8, R6.reuse ;  /* 0x000000081b1b7824 */ /* 0x100fe400078e0206 */
[C---:B0-----:R-:W-:Y:S02]  /*0990*/  VIADD R22, R25.reuse, 0x1 ;  /* 0x0000000119167836 */ /* 0x041fe40000000000 */
[----:B------:R-:W-:Y:S02]  /*09a0*/  VIADD R26, R25, 0x2 ;  /* 0x00000002191a7836 */ /* 0x000fe40000000000 */
[----:B------:R-:W-:-:S03]  /*09b0*/  IMAD R23, R29, 0x8, R6 ;  /* 0x000000081d177824 */ /* 0x000fc600078e0206 */
[----:B------:R-:W-:-:S04]  /*09c0*/  ISETP.GT.U32.AND P6, PT, R26, UR6, PT ;  /* 0x000000061a007c0c */ /* 0x000fc8000bfc4070 */
[----:B------:R-:W-:-:S13]  /*09d0*/  ISETP.GT.U32.AND.EX P6, PT, RZ, UR7, PT, P6 ;  /* 0x00000007ff007c0c */ /* 0x000fda000bfc4160 */
[----:B------:R-:W0:Y:S01]  /*09e0*/  @!P6 LDC.64 R34, c[0x0][0x388] ;  /* 0x0000e200ff22eb82 */ /* 0x000e220000000a00 */
[----:B---3--:R1:W-:Y:S01]  /*09f0*/  @!P0 STS.64 [R27+0x8], R12 ;  /* 0x0000080c1b008388 */ /* 0x0083e20000000a00 */
[----:B------:R-:W-:-:S03]  /*0a00*/  ISETP.GT.U32.AND P0, PT, R29, UR6, PT ;  /* 0x000000061d007c0c */ /* 0x000fc6000bf04070 */
[----:B----4-:R3:W-:Y:S01]  /*0a10*/  @!P1 STS.64 [R27+0x10], R14 ;  /* 0x0000100e1b009388 */ /* 0x0107e20000000a00 */
[----:B------:R-:W-:Y:S02]  /*0a20*/  ISETP.GT.U32.AND.EX P1, PT, RZ, UR7, PT, P0 ;  /* 0x00000007ff007c0c */ /* 0x000fe4000bf24100 */
[----:B------:R-:W-:Y:S01]  /*0a30*/  ISETP.GT.U32.AND P0, PT, R8, UR6, PT ;  /* 0x0000000608007c0c */ /* 0x000fe2000bf04070 */
[----:B--2---:R-:W-:Y:S10]  /*0a40*/  @!P4 STS.64 [R27+0x18], R16 ;  /* 0x000018101b00c388 */ /* 0x004ff40000000a00 */
[----:B-1----:R-:W1:Y:S01]  /*0a50*/  @!P1 LDC.64 R12, c[0x0][0x388] ;  /* 0x0000e200ff0c9b82 */ /* 0x002e620000000a00 */
[----:B-----5:R1:W-:Y:S01]  /*0a60*/  @!P5 STS.64 [R27], R10 ;  /* 0x0000000a1b00d388 */ /* 0x0203e20000000a00 */
[----:B------:R-:W-:-:S02]  /*0a70*/  ISETP.GT.U32.AND.EX P5, PT, RZ, UR7, PT, P0 ;  /* 0x00000007ff007c0c */ /* 0x000fc4000bfa4100 */
[----:B------:R-:W-:-:S04]  /*0a80*/  ISETP.GT.U32.AND P0, PT, R22, UR6, PT ;  /* 0x0000000616007c0c */ /* 0x000fc8000bf04070 */
[----:B------:R-:W-:Y:S01]  /*0a90*/  ISETP.GT.U32.AND.EX P4, PT, RZ, UR7, PT, P0 ;  /* 0x00000007ff007c0c */ /* 0x000fe2000bf84100 */
[----:B------:R0:W-:Y:S01]  /*0aa0*/  @!P3 STS.64 [R23+0x8], R18 ;  /* 0x000008121700b388 */ /* 0x0001e20000000a00 */
[----:B------:R-:W-:-:S05]  /*0ab0*/  ISETP.GT.U32.AND P3, PT, R25, UR6, PT ;  /* 0x0000000619007c0c */ /* 0x000fca000bf64070 */
[----:B---3--:R-:W2:Y:S01]  /*0ac0*/  @!P5 LDC.64 R14, c[0x0][0x388] ;  /* 0x0000e200ff0edb82 */ /* 0x008ea20000000a00 */
[----:B------:R-:W-:-:S07]  /*0ad0*/  ISETP.GT.U32.AND.EX P3, PT, RZ, UR7, PT, P3 ;  /* 0x00000007ff007c0c */ /* 0x000fce000bf64130 */
[----:B------:R-:W3:Y:S01]  /*0ae0*/  @!P4 LDC.64 R32, c[0x0][0x388] ;  /* 0x0000e200ff20cb82 */ /* 0x000ee20000000a00 */
[----:B-1----:R-:W-:-:S07]  /*0af0*/  @!P1 LEA R10, P0, R29, R12, 0x3 ;  /* 0x0000000c1d0a9211 */ /* 0x002fce00078018ff */
[----:B------:R-:W1:Y:S01]  /*0b00*/  @!P3 LDC.64 R30, c[0x0][0x388] ;  /* 0x0000e200ff1ebb82 */ /* 0x000e620000000a00 */
[----:B------:R-:W-:Y:S01]  /*0b10*/  @!P1 LEA.HI.X R11, R29, R13, RZ, 0x3, P0 ;  /* 0x0000000d1d0b9211 */ /* 0x000fe200000f1cff */
[----:B------:R4:W-:Y:S05]  /*0b20*/  @!P2 STS.64 [R23+0x10], R20 ;  /* 0x000010141700a388 */ /* 0x0009ea0000000a00 */
[----:B------:R-:W5:Y:S01]  /*0b30*/  @!P1 LDG.E.64 R10, desc[UR36][R10.64] ;  /* 0x000000240a0a9981 */ /* 0x000f62000c1e1b00 */
[----:B--2---:R-:W-:-:S04]  /*0b40*/  @!P5 LEA R12, P0, R8, R14, 0x3 ;  /* 0x0000000e080cd211 */ /* 0x004fc800078018ff */
[----:B------:R-:W-:Y:S02]  /*0b50*/  @!P5 LEA.HI.X R13, R8, R15, RZ, 0x3, P0 ;  /* 0x0000000f080dd211 */ /* 0x000fe400000f1cff */
[----:B---3--:R-:W-:Y:S01]  /*0b60*/  @!P4 LEA R16, P0, R22, R32, 0x3 ;  /* 0x000000201610c211 */ /* 0x008fe200078018ff */
[----:B------:R-:W-:-:S03]  /*0b70*/  VIADD R8, R25, 0x3 ;  /* 0x0000000319087836 */ /* 0x000fc60000000000 */
[----:B------:R-:W2:Y:S01]  /*0b80*/  @!P5 LDG.E.64 R12, desc[UR36][R12.64] ;  /* 0x000000240c0cd981 */ /* 0x000ea2000c1e1b00 */
[----:B------:R-:W-:Y:S02]  /*0b90*/  @!P4 LEA.HI.X R17, R22, R33, RZ, 0x3, P0 ;  /* 0x000000211611c211 */ /* 0x000fe400000f1cff */
[----:B0-----:R-:W-:-:S04]  /*0ba0*/  @!P6 LEA R18, P0, R26, R34, 0x3 ;  /* 0x000000221a12e211 */ /* 0x001fc800078018ff */
[----:B------:R-:W-:Y:S01]  /*0bb0*/  @!P6 LEA.HI.X R19, R26, R35, RZ, 0x3, P0 ;  /* 0x000000231a13e211 */ /* 0x000fe200000f1cff */
[----:B------:R-:W3:Y:S01]  /*0bc0*/  @!P4 LDG.E.64 R16, desc[UR36][R16.64] ;  /* 0x000000241010c981 */ /* 0x000ee2000c1e1b00 */
[----:B-1----:R-:W-:-:S04]  /*0bd0*/  @!P3 LEA R14, P0, R25, R30, 0x3 ;  /* 0x0000001e190eb211 */ /* 0x002fc800078018ff */
[----:B------:R-:W-:Y:S01]  /*0be0*/  @!P3 LEA.HI.X R15, R25, R31, RZ, 0x3, P0 ;  /* 0x0000001f190fb211 */ /* 0x000fe200000f1cff */
[----:B------:R-:W3:Y:S01]  /*0bf0*/  @!P6 LDG.E.64 R18, desc[UR36][R18.64] ;  /* 0x000000241212e981 */ /* 0x000ee2000c1e1b00 */
[----:B------:R-:W-:-:S04]  /*0c00*/  ISETP.GT.U32.AND P0, PT, R8, UR6, PT ;  /* 0x0000000608007c0c */ /* 0x000fc8000bf04070 */
[----:B------:R-:W-:Y:S01]  /*0c10*/  ISETP.GT.U32.AND.EX P0, PT, RZ, UR7, PT, P0 ;  /* 0x00000007ff007c0c */ /* 0x000fe2000bf04100 */
[----:B------:R-:W3:-:S12]  /*0c20*/  @!P3 LDG.E.64 R14, desc[UR36][R14.64] ;  /* 0x000000240e0eb981 */ /* 0x000ed8000c1e1b00 */
[----:B----4-:R-:W0:Y:S02]  /*0c30*/  @!P0 LDC.64 R20, c[0x0][0x388] ;  /* 0x0000e200ff148b82 */ /* 0x010e240000000a00 */
[----:B0-----:R-:W-:-:S04]  /*0c40*/  @!P0 LEA R20, P2, R8, R20, 0x3 ;  /* 0x0000001408148211 */ /* 0x001fc800078418ff */
[----:B------:R-:W-:-:S06]  /*0c50*/  @!P0 LEA.HI.X R21, R8, R21, RZ, 0x3, P2 ;  /* 0x0000001508158211 */ /* 0x000fcc00010f1cff */
[----:B------:R-:W4:Y:S01]  /*0c60*/  @!P0 LDG.E.64 R20, desc[UR36][R20.64] ;  /* 0x0000002414148981 */ /* 0x000f22000c1e1b00 */
[----:B------:R-:W-:Y:S02]  /*0c70*/  IMAD R25, R25, 0x8, R6 ;  /* 0x0000000819197824 */ /* 0x000fe400078e0206 */
[----:B------:R-:W-:Y:S01]  /*0c80*/  VIADD R4, R4, 0x10 ;  /* 0x0000001004047836 */ /* 0x000fe20000000000 */
[----:B-----5:R0:W-:Y:S04]  /*0c90*/  @!P1 STS.64 [R23], R10 ;  /* 0x0000000a17009388 */ /* 0x0201e80000000a00 */
[----:B--2---:R0:W-:Y:S04]  /*0ca0*/  @!P5 STS.64 [R23+0x18], R12 ;  /* 0x0000180c1700d388 */ /* 0x0041e80000000a00 */
[----:B---3--:R0:W-:Y:S04]  /*0cb0*/  @!P4 STS.64 [R25+0x8], R16 ;  /* 0x000008101900c388 */ /* 0x0081e80000000a00 */
[----:B------:R0:W-:Y:S04]  /*0cc0*/  @!P6 STS.64 [R25+0x10], R18 ;  /* 0x000010121900e388 */ /* 0x0001e80000000a00 */
[----:B------:R0:W-:Y:S04]  /*0cd0*/  @!P3 STS.64 [R25], R14 ;  /* 0x0000000e1900b388 */ /* 0x0001e80000000a00 */
[----:B----4-:R0:W-:Y:S01]  /*0ce0*/  @!P0 STS.64 [R25+0x18], R20 ;  /* 0x0000181419008388 */ /* 0x0101e20000000a00 */
[----:B------:R-:W-:-:S13]  /*0cf0*/  ISETP.GE.AND P0, PT, R4, R9, PT ;  /* 0x000000090400720c */ /* 0x000fda0003f06270 */
[----:B0-----:R-:W-:Y:S05]  /*0d00*/  @!P0 BRA `(.L_x_10) ;  /* 0xfffffff400d48947 */ /* 0x001fea000383ffff */
.L_x_9:
[----:B012---:R-:W-:Y:S05]  /*0d10*/  BSYNC.RECONVERGENT B3 ;  /* 0x0000000000037941 */ /* 0x007fea0003800200 */
.L_x_8:
[----:B------:R-:W-:Y:S01]  /*0d20*/  IMAD.IADD R6, R2, 0x1, -R4 ;  /* 0x0000000102067824 */ /* 0x000fe200078e0a04 */
[----:B------:R-:W-:Y:S04]  /*0d30*/  BSSY.RECONVERGENT B3, `(.L_x_11) ;  /* 0x000004f000037945 */ /* 0x000fe80003800200 */
[----:B------:R-:W-:-:S13]  /*0d40*/  ISETP.GT.AND P0, PT, R6, 0x4, PT ;  /* 0x000000040600780c */ /* 0x000fda0003f04270 */
[----:B------:R-:W-:Y:S05]  /*0d50*/  @!P0 BRA `(.L_x_12) ;  /* 0x0000000400308947 */ /* 0x000fea0003800000 */
[----:B------:R-:W0:Y:S01]  /*0d60*/  LDCU.64 UR8, c[0x0][0x3b0] ;  /* 0x00007600ff0877ac */ /* 0x000e220008000a00 */
[----:B------:R-:W-:-:S04]  /*0d70*/  IMAD.IADD R6, R7, 0x1, R4 ;  /* 0x0000000107067824 */ /* 0x000fc800078e0204 */
[----:B------:R-:W-:-:S05]  /*0d80*/  VIADD R9, R6, 0x1 ;  /* 0x0000000106097836 */ /* 0x000fca0000000000 */
[----:B0-----:R-:W-:-:S04]  /*0d90*/  ISETP.GT.U32.AND P1, PT, R9, UR8, PT ;  /* 0x0000000809007c0c */ /* 0x001fc8000bf24070 */
[----:B------:R-:W-:-:S13]  /*0da0*/  ISETP.GT.U32.AND.EX P1, PT, RZ, UR9, PT, P1 ;  /* 0x00000009ff007c0c */ /* 0x000fda000bf24110 */
[----:B------:R-:W0:Y:S02]  /*0db0*/  @!P1 LDC.64 R10, c[0x0][0x388] ;  /* 0x0000e200ff0a9b82 */ /* 0x000e240000000a00 */
[----:B0-----:R-:W-:-:S04]  /*0dc0*/  @!P1 LEA R8, P0, R9, R10, 0x3 ;  /* 0x0000000a09089211 */ /* 0x001fc800078018ff */
[----:B------:R-:W-:-:S06]  /*0dd0*/  @!P1 LEA.HI.X R9, R9, R11, RZ, 0x3, P0 ;  /* 0x0000000b09099211 */ /* 0x000fcc00000f1cff */
[----:B------:R-:W2:Y:S01]  /*0de0*/  @!P1 LDG.E.64 R8, desc[UR36][R8.64] ;  /* 0x0000002408089981 */ /* 0x000ea2000c1e1b00 */
[----:B------:R-:W-:Y:S01]  /*0df0*/  VIADD R11, R6, 0x2 ;  /* 0x00000002060b7836 */ /* 0x000fe20000000000 */
[----:B------:R-:W0:Y:S01]  /*0e00*/  S2UR UR5, SR_CgaCtaId ;  /* 0x00000000000579c3 */ /* 0x000e220000008800 */
[----:B------:R-:W-:Y:S01]  /*0e10*/  VIADD R26, R4, 0x4 ;  /* 0x00000004041a7836 */ /* 0x000fe20000000000 */
[C---:B------:R-:W-:Y:S01]  /*0e20*/  ISETP.GT.U32.AND P5, PT, R6.reuse, UR8, PT ;  /* 0x0000000806007c0c */ /* 0x040fe2000bfa4070 */
[----:B------:R-:W-:Y:S01]  /*0e30*/  VIADD R4, R6, 0x3 ;  /* 0x0000000306047836 */ /* 0x000fe20000000000 */
[----:B------:R-:W-:Y:S01]  /*0e40*/  ISETP.GT.U32.AND P6, PT, R11, UR8, PT ;  /* 0x000000080b007c0c */ /* 0x000fe2000bfc4070 */
[----:B------:R-:W-:Y:S01]  /*0e50*/  IMAD.IADD R27, R7, 0x1, R26 ;  /* 0x00000001071b7824 */ /* 0x000fe200078e021a */
[----:B------:R-:W-:Y:S01]  /*0e60*/  ISETP.GT.U32.AND.EX P5, PT, RZ, UR9, PT, P5 ;  /* 0x00000009ff007c0c */ /* 0x000fe2000bfa4150 */
[----:B------:R-:W-:Y:S01]  /*0e70*/  UMOV UR4, 0x400 ;  /* 0x0000040000047882 */ /* 0x000fe20000000000 */
[----:B------:R-:W-:Y:S01]  /*0e80*/  ISETP.GT.U32.AND.EX P6, PT, RZ, UR9, PT, P6 ;  /* 0x00000009ff007c0c */ /* 0x000fe2000bfc4160 */
[C---:B------:R-:W-:Y:S01]  /*0e90*/  VIADD R14, R27.reuse, 0x1 ;  /* 0x000000011b0e7836 */ /* 0x040fe20000000000 */
[----:B------:R-:W-:Y:S01]  /*0ea0*/  ISETP.GT.U32.AND P4, PT, R4, UR8, PT ;  /* 0x0000000804007c0c */ /* 0x000fe2000bf84070 */
[----:B------:R-:W-:-:S02]  /*0eb0*/  VIADD R15, R27, 0x2 ;  /* 0x000000021b0f7836 */ /* 0x000fc40000000000 */
[----:B------:R-:W-:Y:S01]  /*0ec0*/  VIADD R21, R27, 0x3 ;  /* 0x000000031b157836 */ /* 0x000fe20000000000 */
[----:B------:R-:W-:Y:S02]  /*0ed0*/  ISETP.GT.U32.AND.EX P4, PT, RZ, UR9, PT, P4 ;  /* 0x00000009ff007c0c */ /* 0x000fe4000bf84140 */
[----:B------:R-:W-:Y:S02]  /*0ee0*/  ISETP.GT.U32.AND P3, PT, R14, UR8, PT ;  /* 0x000000080e007c0c */ /* 0x000fe4000bf64070 */
[----:B------:R-:W-:Y:S01]  /*0ef0*/  ISETP.GT.U32.AND P2, PT, R15, UR8, PT ;  /* 0x000000080f007c0c */ /* 0x000fe2000bf44070 */
[----:B------:R-:W1:Y:S01]  /*0f00*/  @!P5 LDC.64 R22, c[0x0][0x388] ;  /* 0x0000e200ff16db82 */ /* 0x000e620000000a00 */
[----:B------:R-:W-:Y:S02]  /*0f10*/  ISETP.GT.U32.AND.EX P3, PT, RZ, UR9, PT, P3 ;  /* 0x00000009ff007c0c */ /* 0x000fe4000bf64130 */
[----:B------:R-:W-:Y:S02]  /*0f20*/  ISETP.GT.U32.AND.EX P2, PT, RZ, UR9, PT, P2 ;  /* 0x00000009ff007c0c */ /* 0x000fe4000bf44120 */
[----:B------:R-:W-:Y:S01]  /*0f30*/  ISETP.GT.U32.AND P0, PT, R21, UR8, PT ;  /* 0x0000000815007c0c */ /* 0x000fe2000bf04070 */
[----:B0-----:R-:W-:-:S02]  /*0f40*/  ULEA UR4, UR5, UR4, 0x18 ;  /* 0x0000000405047291 */ /* 0x001fc4000f8ec0ff */
[----:B------:R-:W0:Y:S01]  /*0f50*/  @!P6 LDC.64 R12, c[0x0][0x388] ;  /* 0x0000e200ff0ceb82 */ /* 0x000e220000000a00 */
[----:B------:R-:W-:-:S03]  /*0f60*/  ISETP.GT.U32.AND.EX P0, PT, RZ, UR9, PT, P0 ;  /* 0x00000009ff007c0c */ /* 0x000fc6000bf04100 */
[----:B------:R-:W-:-:S04]  /*0f70*/  LEA R25, R6, UR4, 0x3 ;  /* 0x0000000406197c11 */ /* 0x000fc8000f8e18ff */
[----:B------:R-:W3:Y:S08]  /*0f80*/  @!P4 LDC.64 R16, c[0x0][0x388] ;  /* 0x0000e200ff10cb82 */ /* 0x000ef00000000a00 */
[----:B------:R-:W4:Y:S08]  /*0f90*/  @!P3 LDC.64 R18, c[0x0][0x388] ;  /* 0x0000e200ff12bb82 */ /* 0x000f300000000a00 */
[----:B------:R-:W5:Y:S08]  /*0fa0*/  @!P2 LDC.64 R28, c[0x0][0x388] ;  /* 0x0000e200ff1cab82 */ /* 0x000f700000000a00 */
[----:B------:R-:W5:Y:S01]  /*0fb0*/  @!P0 LDC.64 R30, c[0x0][0x388] ;  /* 0x0000e200ff1e8b82 */ /* 0x000f620000000a00 */
[----:B--2---:R2:W-:Y:S01]  /*0fc0*/  @!P1 STS.64 [R25+0x8], R8 ;  /* 0x0000080819009388 */ /* 0x0045e20000000a00 */
[----:B0-----:R-:W-:-:S04]  /*0fd0*/  @!P6 LEA R10, P1, R11, R12, 0x3 ;  /* 0x0000000c0b0ae211 */ /* 0x001fc800078218ff */
[----:B------:R-:W-:Y:S02]  /*0fe0*/  @!P6 LEA.HI.X R11, R11, R13, RZ, 0x3, P1 ;  /* 0x0000000d0b0be211 */ /* 0x000fe400008f1cff */
[----:B-1----:R-:W-:-:S04]  /*0ff0*/  @!P5 LEA R22, P1, R6, R22, 0x3 ;  /* 0x000000160616d211 */ /* 0x002fc800078218ff */
[----:B------:R-:W-:Y:S02]  /*1000*/  @!P5 LEA.HI.X R23, R6, R23, RZ, 0x3, P1 ;  /* 0x000000170617d211 */ /* 0x000fe400008f1cff */
[C---:B---3--:R-:W-:Y:S02]  /*1010*/  @!P4 LEA R12, P1, R4.reuse, R16, 0x3 ;  /* 0x00000010040cc211 */ /* 0x048fe400078218ff */
[----:B--2---:R-:W-:Y:S02]  /*1020*/  P2R R8, PR, RZ, 0x40 ;  /* 0x00000040ff087803 */ /* 0x004fe40000000000 */
[----:B------:R-:W-:Y:S02]  /*1030*/  @!P4 LEA.HI.X R13, R4, R17, RZ, 0x3, P1 ;  /* 0x00000011040dc211 */ /* 0x000fe400008f1cff */
[----:B----4-:R-:W-:-:S04]  /*1040*/  @!P3 LEA R16, P1, R14, R18, 0x3 ;  /* 0x000000120e10b211 */ /* 0x010fc800078218ff */
[----:B------:R-:W-:Y:S01]  /*1050*/  @!P3 LEA.HI.X R17, R14, R19, RZ, 0x3, P1 ;  /* 0x000000130e11b211 */ /* 0x000fe200008f1cff */
[----:B------:R-:W2:Y:S01]  /*1060*/  @!P4 LDG.E.64 R12, desc[UR36][R12.64] ;  /* 0x000000240c0cc981 */ /* 0x000ea2000c1e1b00 */
[----:B-----5:R-:W-:-:S04]  /*1070*/  @!P2 LEA R18, P1, R15, R28, 0x3 ;  /* 0x0000001c0f12a211 */ /* 0x020fc800078218ff */
[----:B------:R-:W-:Y:S01]  /*1080*/  @!P2 LEA.HI.X R19, R15, R29, RZ, 0x3, P1 ;  /* 0x0000001d0f13a211 */ /* 0x000fe200008f1cff */
[----:B------:R-:W3:Y:S01]  /*1090*/  @!P3 LDG.E.64 R16, desc[UR36][R16.64] ;  /* 0x000000241010b981 */ /* 0x000ee2000c1e1b00 */
[----:B------:R-:W-:-:S04]  /*10a0*/  @!P0 LEA R20, P1, R21, R30, 0x3 ;  /* 0x0000001e15148211 */ /* 0x000fc800078218ff */
[----:B------:R-:W-:Y:S01]  /*10b0*/  @!P0 LEA.HI.X R21, R21, R31, RZ, 0x3, P1 ;  /* 0x0000001f15158211 */ /* 0x000fe200008f1cff */
[----:B------:R-:W4:Y:S01]  /*10c0*/  @!P2 LDG.E.64 R18, desc[UR36][R18.64] ;  /* 0x000000241212a981 */ /* 0x000f22000c1e1b00 */
[----:B------:R-:W-:-:S04]  /*10d0*/  ISETP.GT.U32.AND P1, PT, R27, UR8, PT ;  /* 0x000000081b007c0c */ /* 0x000fc8000bf24070 */
[----:B------:R-:W-:Y:S01]  /*10e0*/  ISETP.GT.U32.AND.EX P1, PT, RZ, UR9, PT, P1 ;  /* 0x00000009ff007c0c */ /* 0x000fe2000bf24110 */
[----:B------:R-:W5:-:S12]  /*10f0*/  @!P0 LDG.E.64 R20, desc[UR36][R20.64] ;  /* 0x0000002414148981 */ /* 0x000f58000c1e1b00 */
[----:B------:R-:W0:Y:S02]  /*1100*/  @!P1 LDC.64 R14, c[0x0][0x388] ;  /* 0x0000e200ff0e9b82 */ /* 0x000e240000000a00 */
[----:B0-----:R-:W-:-:S04]  /*1110*/  @!P1 LEA R14, P6, R27, R14, 0x3 ;  /* 0x0000000e1b0e9211 */ /* 0x001fc800078c18ff */
[C---:B------:R-:W-:Y:S02]  /*1120*/  @!P1 LEA.HI.X R15, R27.reuse, R15, RZ, 0x3, P6 ;  /* 0x0000000f1b0f9211 */ /* 0x040fe400030f1cff */
[----:B------:R-:W-:Y:S02]  /*1130*/  ISETP.NE.AND P6, PT, R8, RZ, PT ;  /* 0x000000ff0800720c */ /* 0x000fe40003fc5270 */
[----:B------:R-:W3:Y:S04]  /*1140*/  @!P5 LDG.E.64 R8, desc[UR36][R22.64] ;  /* 0x000000241608d981 */ /* 0x000ee8000c1e1b00 */
[----:B------:R-:W5:Y:S07]  /*1150*/  @!P1 LDG.E.64 R14, desc[UR36][R14.64] ;  /* 0x000000240e0e9981 */ /* 0x000f6e000c1e1b00 */
[----:B------:R-:W4:Y:S01]  /*1160*/  @!P6 LDG.E.64 R10, desc[UR36][R10.64] ;  /* 0x000000240a0ae981 */ /* 0x000f22000c1e1b00 */
[----:B------:R-:W-:Y:S01]  /*1170*/  LEA R27, R27, UR4, 0x3 ;  /* 0x000000041b1b7c11 */ /* 0x000fe2000f8e18ff */
[----:B------:R-:W-:-:S02]  /*1180*/  VIADD R4, R26, 0x4 ;  /* 0x000000041a047836 */ /* 0x000fc40000000000 */
[----:B--2---:R0:W-:Y:S04]  /*1190*/  @!P4 STS.64 [R25+0x18], R12 ;  /* 0x0000180c1900c388 */ /* 0x0041e80000000a00 */
[----:B---3--:R0:W-:Y:S04]  /*11a0*/  @!P5 STS.64 [R25], R8 ;  /* 0x000000081900d388 */ /* 0x0081e80000000a00 */
[----:B----4-:R0:W-:Y:S04]  /*11b0*/  @!P6 STS.64 [R25+0x10], R10 ;  /* 0x0000100a1900e388 */ /* 0x0101e80000000a00 */
[----:B------:R0:W-:Y:S04]  /*11c0*/  @!P3 STS.64 [R27+0x8], R16 ;  /* 0x000008101b00b388 */ /* 0x0001e80000000a00 */
[----:B------:R0:W-:Y:S04]  /*11d0*/  @!P2 STS.64 [R27+0x10], R18 ;  /* 0x000010121b00a388 */ /* 0x0001e80000000a00 */
[----:B-----5:R0:W-:Y:S04]  /*11e0*/  @!P1 STS.64 [R27], R14 ;  /* 0x0000000e1b009388 */ /* 0x0201e80000000a00 */
[----:B------:R0:W-:Y:S01]  /*11f0*/  @!P0 STS.64 [R27+0x18], R20 ;  /* 0x000018141b008388 */ /* 0x0001e20000000a00 */
[----:B------:R-:W-:-:S04]  /*1200*/  PLOP3.LUT P0, PT, PT, PT, PT, 0x8, 0x80 ;  /* 0x000000000080781c */ /* 0x000fc80003f0e170 */
[----:B------:R-:W-:-:S09]  /*1210*/  P2R R28, PR, RZ, 0x1 ;  /* 0x00000001ff1c7803 */ /* 0x000fd20000000000 */
.L_x_12:
[----:B------:R-:W-:Y:S05]  /*1220*/  BSYNC.RECONVERGENT B3 ;  /* 0x0000000000037941 */ /* 0x000fea0003800200 */
.L_x_11:
[----:B------:R-:W-:-:S04]  /*1230*/  ISETP.NE.AND P0, PT, R28, RZ, PT ;  /* 0x000000ff1c00720c */ /* 0x000fc80003f05270 */
[----:B------:R-:W-:-:S13]  /*1240*/  ISETP.NE.OR P0, PT, R4, R2, P0 ;  /* 0x000000020400720c */ /* 0x000fda0000705670 */
[----:B------:R-:W-:Y:S05]  /*1250*/  @!P0 BREAK.RELIABLE B2 ;  /* 0x0000000000028942 */ /* 0x000fea0003800100 */
[----:B------:R-:W-:Y:S05]  /*1260*/  @!P0 BRA `(.L_x_5) ;  /* 0x0000000000a08947 */ /* 0x000fea0003800000 */
.L_x_7:
[----:B012---:R-:W-:Y:S05]  /*1270*/  BSYNC.RELIABLE B2 ;  /* 0x0000000000027941 */ /* 0x007fea0003800100 */
.L_x_6:
[----:B------:R-:W0:Y:S01]  /*1280*/  S2R R9, SR_CgaCtaId ;  /* 0x0000000000097919 */ /* 0x000e220000008800 */
[----:B------:R-:W-:-:S04]  /*1290*/  MOV R6, 0x400 ;  /* 0x0000040000067802 */ /* 0x000fc80000000f00 */
[----:B0-----:R-:W-:-:S07]  /*12a0*/  LEA R19, R9, R6, 0x18 ;  /* 0x0000000609137211 */ /* 0x001fce00078ec0ff */
.L_x_13:
[----:B------:R-:W-:-:S04]  /*12b0*/  IMAD.IADD R6, R7, 0x1, R4 ;  /* 0x0000000107067824 */ /* 0x000fc800078e0204 */
[C---:B0-----:R-:W-:Y:S01]  /*12c0*/  VIADD R9, R6.reuse, 0x1 ;  /* 0x0000000106097836 */ /* 0x041fe20000000000 */
[C---:B------:R-:W-:Y:S01]  /*12d0*/  ISETP.GT.U32.AND P1, PT, R6.reuse, UR10, PT ;  /* 0x0000000a06007c0c */ /* 0x040fe2000bf24070 */
[C---:B------:R-:W-:Y:S02]  /*12e0*/  VIADD R13, R6.reuse, 0x2 ;  /* 0x00000002060d7836 */ /* 0x040fe40000000000 */
[----:B------:R-:W-:Y:S01]  /*12f0*/  VIADD R15, R6, 0x3 ;  /* 0x00000003060f7836 */ /* 0x000fe20000000000 */
[----:B------:R-:W-:Y:S02]  /*1300*/  ISETP.GT.U32.AND P0, PT, R9, UR10, PT ;  /* 0x0000000a09007c0c */ /* 0x000fe4000bf04070 */
[----:B------:R-:W-:Y:S02]  /*1310*/  ISETP.GT.U32.AND.EX P1, PT, RZ, UR11, PT, P1 ;  /* 0x0000000bff007c0c */ /* 0x000fe4000bf24110 */
[----:B------:R-:W-:Y:S02]  /*1320*/  ISETP.GT.U32.AND.EX P0, PT, RZ, UR11, PT, P0 ;  /* 0x0000000bff007c0c */ /* 0x000fe4000bf04100 */
[----:B------:R-:W-:-:S02]  /*1330*/  ISETP.GT.U32.AND P2, PT, R13, UR10, PT ;  /* 0x0000000a0d007c0c */ /* 0x000fc4000bf44070 */
[----:B------:R-:W-:Y:S02]  /*1340*/  ISETP.GT.U32.AND P3, PT, R15, UR10, PT ;  /* 0x0000000a0f007c0c */ /* 0x000fe4000bf64070 */
[----:B------:R-:W-:Y:S02]  /*1350*/  ISETP.GT.U32.AND.EX P2, PT, RZ, UR11, PT, P2 ;  /* 0x0000000bff007c0c */ /* 0x000fe4000bf44120 */
[----:B------:R-:W-:-:S03]  /*1360*/  ISETP.GT.U32.AND.EX P3, PT, RZ, UR11, PT, P3 ;  /* 0x0000000bff007c0c */ /* 0x000fc6000bf64130 */
[----:B------:R-:W0:Y:S08]  /*1370*/  @!P1 LDC.64 R16, c[0x0][0x388] ;  /* 0x0000e200ff109b82 */ /* 0x000e300000000a00 */
[----:B------:R-:W1:Y:S08]  /*1380*/  @!P0 LDC.64 R10, c[0x0][0x388] ;  /* 0x0000e200ff0a8b82 */ /* 0x000e700000000a00 */
[----:B------:R-:W2:Y:S08]  /*1390*/  @!P2 LDC.64 R20, c[0x0][0x388] ;  /* 0x0000e200ff14ab82 */ /* 0x000eb00000000a00 */
[----:B------:R-:W3:Y:S01]  /*13a0*/  @!P3 LDC.64 R22, c[0x0][0x388] ;  /* 0x0000e200ff16bb82 */ /* 0x000ee20000000a00 */
[----:B0-----:R-:W-:-:S02]  /*13b0*/  @!P1 LEA R8, P4, R6, R16, 0x3 ;  /* 0x0000001006089211 */ /* 0x001fc400078818ff */
[----:B-1----:R-:W-:-:S04]  /*13c0*/  @!P0 LEA R10, P5, R9, R10, 0x3 ;  /* 0x0000000a090a8211 */ /* 0x002fc800078a18ff */
[----:B------:R-:W-:Y:S02]  /*13d0*/  @!P0 LEA.HI.X R11, R9, R11, RZ, 0x3, P5 ;  /* 0x0000000b090b8211 */ /* 0x000fe400028f1cff */
[----:B------:R-:W-:Y:S02]  /*13e0*/  @!P1 LEA.HI.X R9, R6, R17, RZ, 0x3, P4 ;  /* 0x0000001106099211 */ /* 0x000fe400020f1cff */
[C---:B--2---:R-:W-:Y:S02]  /*13f0*/  @!P2 LEA R12, P5, R13.reuse, R20, 0x3 ;  /* 0x000000140d0ca211 */ /* 0x044fe400078a18ff */
[----:B------:R-:W2:Y:S02]  /*1400*/  @!P0 LDG.E.64 R10, desc[UR36][R10.64] ;  /* 0x000000240a0a8981 */ /* 0x000ea4000c1e1b00 */
[----:B------:R-:W-:Y:S02]  /*1410*/  @!P2 LEA.HI.X R13, R13, R21, RZ, 0x3, P5 ;  /* 0x000000150d0da211 */ /* 0x000fe400028f1cff */
[----:B------:R-:W4:Y:S01]  /*1420*/  @!P1 LDG.E.64 R8, desc[UR36][R8.64] ;  /* 0x0000002408089981 */ /* 0x000f22000c1e1b00 */
[----:B---3--:R-:W-:-:S03]  /*1430*/  @!P3 LEA R14, P4, R15, R22, 0x3 ;  /* 0x000000160f0eb211 */ /* 0x008fc600078818ff */
[----:B------:R-:W3:Y:S01]  /*1440*/  @!P2 LDG.E.64 R12, desc[UR36][R12.64] ;  /* 0x000000240c0ca981 */ /* 0x000ee2000c1e1b00 */
[----:B------:R-:W-:-:S06]  /*1450*/  @!P3 LEA.HI.X R15, R15, R23, RZ, 0x3, P4 ;  /* 0x000000170f0fb211 */ /* 0x000fcc00020f1cff */
[----:B------:R-:W5:Y:S01]  /*1460*/  @!P3 LDG.E.64 R14, desc[UR36][R14.64] ;  /* 0x000000240e0eb981 */ /* 0x000f62000c1e1b00 */
[----:B------:R-:W-:Y:S02]  /*1470*/  IMAD R17, R6, 0x8, R19 ;  /* 0x0000000806117824 */ /* 0x000fe400078e0213 */
[----:B------:R-:W-:-:S03]  /*1480*/  VIADD R4, R4, 0x4 ;  /* 0x0000000404047836 */ /* 0x000fc60000000000 */
[----:B--2---:R0:W-:Y:S04]  /*1490*/  @!P0 STS.64 [R17+0x8], R10 ;  /* 0x0000080a11008388 */ /* 0x0041e80000000a00 */
[----:B----4-:R0:W-:Y:S04]  /*14a0*/  @!P1 STS.64 [R17], R8 ;  /* 0x0000000811009388 */ /* 0x0101e80000000a00 */
[----:B---3--:R0:W-:Y:S01]  /*14b0*/  @!P2 STS.64 [R17+0x10], R12 ;  /* 0x0000100c1100a388 */ /* 0x0081e20000000a00 */
[----:B------:R-:W-:-:S03]  /*14c0*/  ISETP.NE.AND P0, PT, R4, R2, PT ;  /* 0x000000020400720c */ /* 0x000fc60003f05270 */
[----:B-----5:R0:W-:Y:S10]  /*14d0*/  @!P3 STS.64 [R17+0x18], R14 ;  /* 0x0000180e1100b388 */ /* 0x0201f40000000a00 */
[----:B------:R-:W-:Y:S05]  /*14e0*/  @P0 BRA `(.L_x_13) ;  /* 0xfffffffc00700947 */ /* 0x000fea000383ffff */
.L_x_5:
[----:B012---:R-:W-:Y:S05]  /*14f0*/  BSYNC.RECONVERGENT B1 ;  /* 0x0000000000017941 */ /* 0x007fea0003800200 */
.L_x_4:
[----:B------:R-:W-:-:S13]  /*1500*/  ISETP.NE.AND P0, PT, R3, RZ, PT ;  /* 0x000000ff0300720c */ /* 0x000fda0003f05270 */
[----:B------:R-:W-:Y:S05]  /*1510*/  @!P0 BRA `(.L_x_3) ;  /* 0x0000000000448947 */ /* 0x000fea0003800000 */
[----:B------:R-:W-:-:S07]  /*1520*/  IMAD.MOV.U32 R4, RZ, RZ, RZ ;  /* 0x000000ffff047224 */ /* 0x000fce00078e00ff */
.L_x_14:
[----:B------:R-:W-:-:S04]  /*1530*/  IADD3 R11, PT, PT, R7, R2, RZ ;  /* 0x00000002070b7210 */ /* 0x000fc80007ffe0ff */
[----:B------:R-:W-:-:S04]  /*1540*/  ISETP.GT.U32.AND P0, PT, R11, UR12, PT ;  /* 0x0000000c0b007c0c */ /* 0x000fc8000bf04070 */
[----:B------:R-:W-:-:S13]  /*1550*/  ISETP.GT.U32.AND.EX P0, PT, RZ, UR13, PT, P0 ;  /* 0x0000000dff007c0c */ /* 0x000fda000bf04100 */
[----:B------:R-:W0:Y:S02]  /*1560*/  @!P0 LDC.64 R8, c[0x0][0x388] ;  /* 0x0000e200ff088b82 */ /* 0x000e240000000a00 */
[----:B0-----:R-:W-:-:S04]  /*1570*/  @!P0 LEA R8, P1, R11, R8, 0x3 ;  /* 0x000000080b088211 */ /* 0x001fc800078218ff */
[----:B------:R-:W-:-:S06]  /*1580*/  @!P0 LEA.HI.X R9, R11, R9, RZ, 0x3, P1 ;  /* 0x000000090b098211 */ /* 0x000fcc00008f1cff */
[----:B------:R-:W2:Y:S01]  /*1590*/  @!P0 LDG.E.64 R8, desc[UR36][R8.64] ;  /* 0x0000002408088981 */ /* 0x000ea2000c1e1b00 */
[----:B------:R-:W-:Y:S01]  /*15a0*/  @!P0 MOV R6, 0x400 ;  /* 0x0000040000068802 */ /* 0x000fe20000000f00 */
[----:B------:R-:W-:Y:S01]  /*15b0*/  VIADD R4, R4, 0x1 ;  /* 0x0000000104047836 */ /* 0x000fe20000000000 */
[----:B------:R-:W0:Y:S01]  /*15c0*/  @!P0 S2R R13, SR_CgaCtaId ;  /* 0x00000000000d8919 */ /* 0x000e220000008800 */
[----:B------:R-:W-:Y:S01]  /*15d0*/  VIADD R2, R2, 0x1 ;  /* 0x0000000102027836 */ /* 0x000fe20000000000 */
[----:B0-----:R-:W-:-:S05]  /*15e0*/  @!P0 LEA R6, R13, R6, 0x18 ;  /* 0x000000060d068211 */ /* 0x001fca00078ec0ff */
[----:B------:R-:W-:-:S05]  /*15f0*/  @!P0 IMAD R11, R11, 0x8, R6 ;  /* 0x000000080b0b8824 */ /* 0x000fca00078e0206 */
[----:B--2---:R3:W-:Y:S01]  /*1600*/  @!P0 STS.64 [R11], R8 ;  /* 0x000000080b008388 */ /* 0x0047e20000000a00 */
[----:B------:R-:W-:-:S13]  /*1610*/  ISETP.NE.AND P0, PT, R4, R3, PT ;  /* 0x000000030400720c */ /* 0x000fda0003f05270 */
[----:B---3--:R-:W-:Y:S05]  /*1620*/  @P0 BRA `(.L_x_14) ;  /* 0xfffffffc00c00947 */ /* 0x008fea000383ffff */
.L_x_3:
[----:B012---:R-:W-:Y:S05]  /*1630*/  BSYNC.RECONVERGENT B0 ;  /* 0x0000000000007941 */ /* 0x007fea0003800200 */
.L_x_2:
[----:B------:R-:W-:Y:S05]  /*1640*/  WARPSYNC.ALL ;  /* 0x0000000000007948 */ /* 0x000fea0003800000 */
[----:B------:R-:W0:Y:S01]  /*1650*/  I2F.U32.RP R2, R0 ;  /* 0x0000000000027306 */ /* 0x000e220000209000 */
[----:B------:R-:W1:Y:S01]  /*1660*/  LDC R18, c[0x0][0x3b0] ;  /* 0x0000ec00ff127b82 */ /* 0x000e620000000800 */
[----:B------:R-:W-:Y:S01]  /*1670*/  ISETP.NE.U32.AND P2, PT, R0, RZ, PT ;  /* 0x000000ff0000720c */ /* 0x000fe20003f45070 */
[----:B------:R-:W-:-:S06]  /*1680*/  UMOV UR4, 0x400 ;  /* 0x0000040000047882 */ /* 0x000fcc0000000000 */
[----:B------:R-:W2:Y:S01]  /*1690*/  S2UR UR5, SR_CgaCtaId ;  /* 0x00000000000579c3 */ /* 0x000ea20000008800 */
[----:B0-----:R-:W0:Y:S01]  /*16a0*/  MUFU.RCP R2, R2 ;  /* 0x0000000200027308 */ /* 0x001e220000001000 */
[----:B-1----:R-:W-:Y:S02]  /*16b0*/  IMAD R3, R18, R18, RZ ;  /* 0x0000001212037224 */ /* 0x002fe400078e02ff */
[----:B0-----:R-:W-:Y:S01]  /*16c0*/  VIADD R6, R2, 0xffffffe ;  /* 0x0ffffffe02067836 */ /* 0x001fe20000000000 */
[----:B--2---:R-:W-:-:S04]  /*16d0*/  ULEA UR4, UR5, UR4, 0x18 ;  /* 0x0000000405047291 */ /* 0x004fc8000f8ec0ff */
[----:B------:R0:W1:Y:S02]  /*16e0*/  F2I.FTZ.U32.TRUNC.NTZ R7, R6 ;  /* 0x0000000600077305 */ /* 0x000064000021f000 */
[----:B------:R-:W-:-:S04]  /*16f0*/  IMAD.U32 R19, RZ, RZ, UR4 ;  /* 0x00000004ff137e24 */ /* 0x000fc8000f8e00ff */
[----:B------:R-:W-:Y:S02]  /*1700*/  IMAD R18, R18, 0x8, R19 ;  /* 0x0000000812127824 */ /* 0x000fe400078e0213 */
[----:B0-----:R-:W-:Y:S02]  /*1710*/  IMAD.MOV.U32 R6, RZ, RZ, RZ ;  /* 0x000000ffff067224 */ /* 0x001fe400078e00ff */
[----:B-1----:R-:W-:-:S04]  /*1720*/  IMAD.MOV R9, RZ, RZ, -R7 ;  /* 0x000000ffff097224 */ /* 0x002fc800078e0a07 */
[----:B------:R-:W-:-:S04]  /*1730*/  IMAD R9, R9, R0, RZ ;  /* 0x0000000009097224 */ /* 0x000fc800078e02ff */
[----:B------:R-:W-:Y:S01]  /*1740*/  IMAD.HI.U32 R4, R7, R9, R6 ;  /* 0x0000000907047227 */ /* 0x000fe200078e0006 */
[----:B------:R-:W-:-:S05]  /*1750*/  IADD3 R7, PT, PT, R0, -0x1, R3 ;  /* 0xffffffff00077810 */ /* 0x000fca0007ffe003 */
        /* <DEDUP_REMOVED lines=8> */
[----:B------:R-:W-:-:S04]  /*17e0*/  @!P2 LOP3.LUT R4, RZ, R0, RZ, 0x33, !PT ;  /* 0x00000000ff04a212 */ /* 0x000fc800078e33ff */
[----:B------:R-:W-:-:S13]  /*17f0*/  ISETP.GE.AND P0, PT, R4, 0x1, PT ;  /* 0x000000010400780c */ /* 0x000fda0003f06270 */
[----:B------:R-:W-:Y:S05]  /*1800*/  @!P0 BRA `(.L_x_15) ;  /* 0x0000000c00688947 */ /* 0x000fea0003800000 */
[C---:B------:R-:W-:Y:S01]  /*1810*/  ISETP.GE.U32.AND P0, PT, R4.reuse, 0x4, PT ;  /* 0x000000040400780c */ /* 0x040fe20003f06070 */
[C---:B------:R-:W-:Y:S01]  /*1820*/  IMAD R2, R4.reuse, R5, RZ ;  /* 0x0000000504027224 */ /* 0x040fe200078e02ff */
[----:B------:R-:W-:Y:S01]  /*1830*/  LOP3.LUT R25, R4, 0x3, RZ, 0xc0, !PT ;  /* 0x0000000304197812 */ /* 0x000fe200078ec0ff */
[----:B------:R-:W-:-:S10]  /*1840*/  IMAD.MOV.U32 R5, RZ, RZ, RZ ;  /* 0x000000ffff057224 */ /* 0x000fd400078e00ff */
[----:B------:R-:W-:Y:S05]  /*1850*/  @!P0 BRA `(.L_x_16) ;  /* 0x0000000c001c8947 */ /* 0x000fea0003800000 */
[----:B------:R-:W-:Y:S01]  /*1860*/  LOP3.LUT R5, R4, 0x7ffffffc, RZ, 0xc0, !PT ;  /* 0x7ffffffc04057812 */ /* 0x000fe200078ec0ff */
[----:B------:R-:W-:-:S03]  /*1870*/  IMAD.MOV.U32 R7, RZ, RZ, RZ ;  /* 0x000000ffff077224 */ /* 0x000fc600078e00ff */
[----:B------:R-:W-:-:S13]  /*1880*/  ISETP.GT.AND P0, PT, R5, RZ, PT ;  /* 0x000000ff0500720c */ /* 0x000fda0003f04270 */
[----:B------:R-:W-:Y:S05]  /*1890*/  @!P0 BRA `(.L_x_17) ;  /* 0x00000008009c8947 */ /* 0x000fea0003800000 */
[----:B------:R-:W-:Y:S01]  /*18a0*/  IMAD.IADD R4, R5, 0x1, -R7 ;  /* 0x0000000105047824 */ /* 0x000fe200078e0a07 */
[----:B------:R-:W-:-:S04]  /*18b0*/  PLOP3.LUT P0, PT, PT, PT, PT, 0x80, 0x8 ;  /* 0x000000000008781c */ /* 0x000fc80003f0f070 */
[----:B------:R-:W-:-:S13]  /*18c0*/  ISETP.GT.AND P1, PT, R4, 0xc, PT ;  /* 0x0000000c0400780c */ /* 0x000fda0003f24270 */
[----:B------:R-:W-:Y:S05]  /*18d0*/  @!P1 BRA `(.L_x_18) ;  /* 0x0000000400a49947 */ /* 0x000fea0003800000 */
[----:B------:R-:W-:Y:S01]  /*18e0*/  PLOP3.LUT P0, PT, PT, PT, PT, 0x8, 0x80 ;  /* 0x000000000080781c */ /* 0x000fe20003f0e170 */
[----:B------:R-:W-:-:S12]  /*18f0*/  VIADD R4, R5, 0xfffffff4 ;  /* 0xfffffff405047836 */ /* 0x000fd80000000000 */
.L_x_19:
[----:B------:R-:W-:-:S04]  /*1900*/  IMAD.IADD R27, R2, 0x1, R7 ;  /* 0x00000001021b7824 */ /* 0x000fc800078e0207 */
[C---:B------:R-:W-:Y:S01]  /*1910*/  VIADD R6, R27.reuse, 0x1 ;  /* 0x000000011b067836 */ /* 0x040fe20000000000 */
[CC--:B------:R-:W-:Y:S01]  /*1920*/  ISETP.GT.U32.AND P2, PT, R27.reuse, R3.reuse, PT ;  /* 0x000000031b00720c */ /* 0x0c0fe20003f44070 */
[C---:B0-----:R-:W-:Y:S02]  /*1930*/  VIADD R16, R27.reuse, 0x2 ;  /* 0x000000021b107836 */ /* 0x041fe40000000000 */
[----:B------:R-:W-:Y:S01]  /*1940*/  VIADD R17, R27, 0x3 ;  /* 0x000000031b117836 */ /* 0x000fe20000000000 */
[-C--:B------:R-:W-:Y:S02]  /*1950*/  ISETP.GT.U32.AND P3, PT, R6, R3.reuse, PT ;  /* 0x000000030600720c */ /* 0x080fe40003f64070 */
[-C--:B------:R-:W-:Y:S02]  /*1960*/  ISETP.GT.U32.AND P4, PT, R16, R3.reuse, PT ;  /* 0x000000031000720c */ /* 0x080fe40003f84070 */
[----:B------:R-:W-:-:S05]  /*1970*/  ISETP.GT.U32.AND P1, PT, R17, R3, PT ;  /* 0x000000031100720c */ /* 0x000fca0003f24070 */
[----:B------:R-:W0:Y:S08]  /*1980*/  @!P2 LDC.64 R8, c[0x0][0x380] ;  /* 0x0000e000ff08ab82 */ /* 0x000e300000000a00 */
[----:B------:R-:W1:Y:S08]  /*1990*/  @!P3 LDC.64 R10, c[0x0][0x380] ;  /* 0x0000e000ff0abb82 */ /* 0x000e700000000a00 */
[----:B------:R-:W2:Y:S08]  /*19a0*/  @!P4 LDC.64 R12, c[0x0][0x380] ;  /* 0x0000e000ff0ccb82 */ /* 0x000eb00000000a00 */
[----:B------:R-:W3:Y:S01]  /*19b0*/  @!P1 LDC.64 R14, c[0x0][0x380] ;  /* 0x0000e000ff0e9b82 */ /* 0x000ee20000000a00 */
[----:B0-----:R-:W-:-:S06]  /*19c0*/  @!P2 IMAD.WIDE.U32 R8, R27, 0x8, R8 ;  /* 0x000000081b08a825 */ /* 0x001fcc00078e0008 */
[----:B------:R-:W4:Y:S01]  /*19d0*/  @!P2 LDG.E.64 R8, desc[UR36][R8.64] ;  /* 0x000000240808a981 */ /* 0x000f22000c1e1b00 */
[----:B-1----:R-:W-:-:S06]  /*19e0*/  @!P3 IMAD.WIDE.U32 R10, R6, 0x8, R10 ;  /* 0x00000008060ab825 */ /* 0x002fcc00078e000a */
[----:B------:R-:W5:Y:S01]  /*19f0*/  @!P3 LDG.E.64 R10, desc[UR36][R10.64] ;  /* 0x000000240a0ab981 */ /* 0x000f62000c1e1b00 */
[----:B--2---:R-:W-:-:S06]  /*1a00*/  @!P4 IMAD.WIDE.U32 R12, R16, 0x8, R12 ;  /* 0x00000008100cc825 */ /* 0x004fcc00078e000c */
[----:B------:R-:W2:Y:S01]  /*1a10*/  @!P4 LDG.E.64 R12, desc[UR36][R12.64] ;  /* 0x000000240c0cc981 */ /* 0x000ea2000c1e1b00 */
[----:B---3--:R-:W-:-:S06]  /*1a20*/  @!P1 IMAD.WIDE.U32 R14, R17, 0x8, R14 ;  /* 0x00000008110e9825 */ /* 0x008fcc00078e000e */
[----:B------:R-:W3:Y:S01]  /*1a30*/  @!P1 LDG.E.64 R14, desc[UR36][R14.64] ;  /* 0x000000240e0e9981 */ /* 0x000ee2000c1e1b00 */
[C---:B------:R-:W-:Y:S01]  /*1a40*/  IMAD R29, R27.reuse, 0x8, R18 ;  /* 0x000000081b1d7824 */ /* 0x040fe200078e0212 */
[C-C-:B------:R-:W-:Y:S01]  /*1a50*/  IADD3 R31, PT, PT, R2.reuse, 0x4, R7.reuse ;  /* 0x00000004021f7810 */ /* 0x140fe20007ffe007 */
[C---:B------:R-:W-:Y:S02]  /*1a60*/  VIADD R6, R27.reuse, 0x5 ;  /* 0x000000051b067836 */ /* 0x040fe40000000000 */
[C---:B------:R-:W-:Y:S02]  /*1a70*/  VIADD R26, R27.reuse, 0x6 ;  /* 0x000000061b1a7836 */ /* 0x040fe40000000000 */
[C---:B------:R-:W-:Y:S01]  /*1a80*/  VIADD R28, R27.reuse, 0x7 ;  /* 0x000000071b1c7836 */ /* 0x040fe20000000000 */
[----:B------:R-:W-:Y:S01]  /*1a90*/  IADD3 R33, PT, PT, R2, 0x8, R7 ;  /* 0x0000000802217810 */ /* 0x000fe20007ffe007 */
[----:B------:R-:W-:Y:S01]  /*1aa0*/  VIADD R30, R27, 0x9 ;  /* 0x000000091b1e7836 */ /* 0x000fe20000000000 */
[----:B------:R-:W-:-:S02]  /*1ab0*/  ISETP.GT.U32.AND P6, PT, R31, R3, PT ;  /* 0x000000031f00720c */ /* 0x000fc40003fc4070 */
[-C--:B------:R-:W-:Y:S01]  /*1ac0*/  ISETP.GT.U32.AND P5, PT, R6, R3.reuse, PT ;  /* 0x000000030600720c */ /* 0x080fe20003fa4070 */
[----:B----4-:R0:W-:Y:S01]  /*1ad0*/  @!P2 STS.64 [R29+0x8], R8 ;  /* 0x000008081d00a388 */ /* 0x0101e20000000a00 */
[----:B------:R-:W-:-:S03]  /*1ae0*/  ISETP.GT.U32.AND P2, PT, R30, R3, PT ;  /* 0x000000031e00720c */ /* 0x000fc60003f44070 */
[----:B-----5:R1:W-:Y:S01]  /*1af0*/  @!P3 STS.64 [R29+0x10], R10 ;  /* 0x0000100a1d00b388 */ /* 0x0203e20000000a00 */
[----:B------:R-:W-:-:S05]  /*1b00*/  ISETP.GT.U32.AND P3, PT, R28, R3, PT ;  /* 0x000000031c00720c */ /* 0x000fca0003f64070 */
[----:B0-----:R-:W0:Y:S01]  /*1b10*/  @!P6 LDC.64 R8, c[0x0][0x380] ;  /* 0x0000e000ff08eb82 */ /* 0x001e220000000a00 */
[----:B--2---:R2:W-:Y:S01]  /*1b20*/  @!P4 STS.64 [R29+0x18], R12 ;  /* 0x0000180c1d00c388 */ /* 0x0045e20000000a00 */
[----:B------:R-:W-:-:S06]  /*1b30*/  ISETP.GT.U32.AND P4, PT, R26, R3, PT ;  /* 0x000000031a00720c */ /* 0x000fcc0003f84070 */
[----:B-1----:R-:W1:Y:S01]  /*1b40*/  @!P5 LDC.64 R10, c[0x0][0x380] ;  /* 0x0000e000ff0adb82 */ /* 0x002e620000000a00 */
[----:B---3--:R3:W-:Y:S01]  /*1b50*/  @!P1 STS.64 [R29+0x20], R14 ;  /* 0x0000200e1d009388 */ /* 0x0087e20000000a00 */
[----:B------:R-:W-:-:S06]  /*1b60*/  ISETP.GT.U32.AND P1, PT, R33, R3, PT ;  /* 0x000000032100720c */ /* 0x000fcc0003f24070 */
[----:B------:R-:W3:Y:S08]  /*1b70*/  @!P3 LDC.64 R16, c[0x0][0x380] ;  /* 0x0000e000ff10bb82 */ /* 0x000ef00000000a00 */
[----:B--2---:R-:W2:Y:S08]  /*1b80*/  @!P4 LDC.64 R12, c[0x0][0x380] ;  /* 0x0000e000ff0ccb82 */ /* 0x004eb00000000a00 */
[----:B------:R-:W4:Y:S08]  /*1b90*/  @!P2 LDC.64 R20, c[0x0][0x380] ;  /* 0x0000e000ff14ab82 */ /* 0x000f300000000a00 */
[----:B------:R-:W5:Y:S01]  /*1ba0*/  @!P1 LDC.64 R22, c[0x0][0x380] ;  /* 0x0000e000ff169b82 */ /* 0x000f620000000a00 */
[----:B0-----:R-:W-:-:S04]  /*1bb0*/  @!P6 IMAD.WIDE.U32 R8, R31, 0x8, R8 ;  /* 0x000000081f08e825 */ /* 0x001fc800078e0008 */
[----:B-1----:R-:W-:Y:S02]  /*1bc0*/  @!P5 IMAD.WIDE.U32 R10, R6, 0x8, R10 ;  /* 0x00000008060ad825 */ /* 0x002fe400078e000a */
[----:B------:R-:W5:Y:S02]  /*1bd0*/  @!P6 LDG.E.64 R8, desc[UR36][R8.64] ;  /* 0x000000240808e981 */ /* 0x000f64000c1e1b00 */
[----:B--2---:R-:W-:Y:S02]  /*1be0*/  @!P4 IMAD.WIDE.U32 R12, R26, 0x8, R12 ;  /* 0x000000081a0cc825 */ /* 0x004fe400078e000c */
[----:B------:R-:W2:Y:S02]  /*1bf0*/  @!P5 LDG.E.64 R10, desc[UR36][R10.64] ;  /* 0x000000240a0ad981 */ /* 0x000ea4000c1e1b00 */
[----:B---3--:R-:W-:Y:S02]  /*1c00*/  @!P3 IMAD.WIDE.U32 R14, R28, 0x8, R16 ;  /* 0x000000081c0eb825 */ /* 0x008fe400078e0010 */
[----:B------:R-:W3:Y:S02]  /*1c10*/  @!P4 LDG.E.64 R12, desc[UR36][R12.64] ;  /* 0x000000240c0cc981 */ /* 0x000ee4000c1e1b00 */
[----:B----4-:R-:W-:-:S02]  /*1c20*/  @!P2 IMAD.WIDE.U32 R20, R30, 0x8, R20 ;  /* 0x000000081e14a825 */ /* 0x010fc400078e0014 */
[----:B------:R-:W4:Y:S04]  /*1c30*/  @!P3 LDG.E.64 R14, desc[UR36][R14.64] ;  /* 0x000000240e0eb981 */ /* 0x000f28000c1e1b00 */
[----:B------:R-:W4:Y:S01]  /*1c40*/  @!P2 LDG.E.64 R20, desc[UR36][R20.64] ;  /* 0x000000241414a981 */ /* 0x000f22000c1e1b00 */
[----:B-----5:R-:W-:-:S06]  /*1c50*/  @!P1 IMAD.WIDE.U32 R16, R33, 0x8, R22 ;  /* 0x0000000821109825 */ /* 0x020fcc00078e0016 */
[----:B------:R-:W5:Y:S01]  /*1c60*/  @!P1 LDG.E.64 R16, desc[UR36][R16.64] ;  /* 0x0000002410109981 */ /* 0x000f62000c1e1b00 */
[--C-:B------:R-:W-:Y:S02]  /*1c70*/  IMAD R31, R31, 0x8, R18.reuse ;  /* 0x000000081f1f7824 */ /* 0x100fe400078e0212 */
[----:B------:R-:W-:Y:S02]  /*1c80*/  IMAD R33, R33, 0x8, R18 ;  /* 0x0000000821217824 */ /* 0x000fe400078e0212 */
[C---:B------:R-:W-:Y:S02]  /*1c90*/  VIADD R6, R27.reuse, 0xa ;  /* 0x0000000a1b067836 */ /* 0x040fe40000000000 */
[C---:B------:R-:W-:Y:S02]  /*1ca0*/  VIADD R22, R27.reuse, 0xb ;  /* 0x0000000b1b167836 */ /* 0x040fe40000000000 */
[C---:B------:R-:W-:Y:S02]  /*1cb0*/  VIADD R26, R27.reuse, 0xd ;  /* 0x0000000d1b1a7836 */ /* 0x040fe40000000000 */
[C---:B------:R-:W-:Y:S01]  /*1cc0*/  VIADD R28, R27.reuse, 0xe ;  /* 0x0000000e1b1c7836 */ /* 0x040fe20000000000 */
[----:B------:R-:W-:Y:S01]  /*1cd0*/  IADD3 R23, PT, PT, R2, 0xc, R7 ;  /* 0x0000000c02177810 */ /* 0x000fe20007ffe007 */
[----:B------:R-:W-:Y:S01]  /*1ce0*/  VIADD R27, R27, 0xf ;  /* 0x0000000f1b1b7836 */ /* 0x000fe20000000000 */
[----:B------:R-:W-:Y:S04]  /*1cf0*/  @!P6 STS.64 [R31+0x8], R8 ;  /* 0x000008081f00e388 */ /* 0x000fe80000000a00 */
[-C--:B------:R-:W-:Y:S01]  /*1d00*/  ISETP.GT.U32.AND P6, PT, R27, R3.reuse, PT ;  /* 0x000000031b00720c */ /* 0x080fe20003fc4070 */
[----:B--2---:R-:W-:Y:S01]  /*1d10*/  @!P5 STS.64 [R31+0x10], R10 ;  /* 0x0000100a1f00d388 */ /* 0x004fe20000000a00 */
[----:B------:R-:W-:-:S03]  /*1d20*/  ISETP.GT.U32.AND P5, PT, R28, R3, PT ;  /* 0x000000031c00720c */ /* 0x000fc60003fa4070 */
[----:B---3--:R-:W-:Y:S01]  /*1d30*/  @!P4 STS.64 [R31+0x18], R12 ;  /* 0x0000180c1f00c388 */ /* 0x008fe20000000a00 */
[----:B------:R-:W-:-:S03]  /*1d40*/  ISETP.GT.U32.AND P4, PT, R26, R3, PT ;  /* 0x000000031a00720c */ /* 0x000fc60003f84070 */
[----:B----4-:R0:W-:Y:S01]  /*1d50*/  @!P3 STS.64 [R31+0x20], R14 ;  /* 0x0000200e1f00b388 */ /* 0x0101e20000000a00 */
[----:B------:R-:W-:-:S03]  /*1d60*/  ISETP.GT.U32.AND P3, PT, R23, R3, PT ;  /* 0x000000031700720c */ /* 0x000fc60003f64070 */
[----:B------:R-:W-:Y:S01]  /*1d70*/  @!P2 STS.64 [R33+0x10], R20 ;  /* 0x000010142100a388 */ /* 0x000fe20000000a00 */
[----:B------:R-:W-:-:S03]  /*1d80*/  ISETP.GT.U32.AND P2, PT, R22, R3, PT ;  /* 0x000000031600720c */ /* 0x000fc60003f44070 */
[----:B-----5:R1:W-:Y:S01]  /*1d90*/  @!P1 STS.64 [R33+0x8], R16 ;  /* 0x0000081021009388 */ /* 0x0203e20000000a00 */
[C---:B------:R-:W-:Y:S01]  /*1da0*/  ISETP.GT.U32.AND P1, PT, R6.reuse, R3, PT ;  /* 0x000000030600720c */ /* 0x040fe20003f24070 */
[----:B0-----:R-:W0:Y:S08]  /*1db0*/  @!P4 LDC.64 R14, c[0x0][0x380] ;  /* 0x0000e000ff0ecb82 */ /* 0x001e300000000a00 */
[----:B------:R-:W2:Y:S08]  /*1dc0*/  @!P2 LDC.64 R10, c[0x0][0x380] ;  /* 0x0000e000ff0aab82 */ /* 0x000eb00000000a00 */
[----:B------:R-:W3:Y:S08]  /*1dd0*/  @!P1 LDC.64 R8, c[0x0][0x380] ;  /* 0x0000e000ff089b82 */ /* 0x000ef00000000a00 */
[----:B------:R-:W4:Y:S08]  /*1de0*/  @!P3 LDC.64 R12, c[0x0][0x380] ;  /* 0x0000e000ff0cbb82 */ /* 0x000f300000000a00 */
[----:B-1----:R-:W1:Y:S08]  /*1df0*/  @!P5 LDC.64 R16, c[0x0][0x380] ;  /* 0x0000e000ff10db82 */ /* 0x002e700000000a00 */
[----:B------:R-:W5:Y:S01]  /*1e00*/  @!P6 LDC.64 R20, c[0x0][0x380] ;  /* 0x0000e000ff14eb82 */ /* 0x000f620000000a00 */
[----:B---3--:R-:W-:-:S04]  /*1e10*/  @!P1 IMAD.WIDE.U32 R8, R6, 0x8, R8 ;  /* 0x0000000806089825 */ /* 0x008fc800078e0008 */
[----:B--2---:R-:W-:Y:S02]  /*1e20*/  @!P2 IMAD.WIDE.U32 R10, R22, 0x8, R10 ;  /* 0x00000008160aa825 */ /* 0x004fe400078e000a */
[----:B------:R-:W2:Y:S02]  /*1e30*/  @!P1 LDG.E.64 R8, desc[UR36][R8.64] ;  /* 0x0000002408089981 */ /* 0x000ea4000c1e1b00 */
[----:B0-----:R-:W-:Y:S02]  /*1e40*/  @!P4 IMAD.WIDE.U32 R14, R26, 0x8, R14 ;  /* 0x000000081a0ec825 */ /* 0x001fe400078e000e */
[----:B------:R-:W3:Y:S02]  /*1e50*/  @!P2 LDG.E.64 R10, desc[UR36][R10.64] ;  /* 0x000000240a0aa981 */ /* 0x000ee4000c1e1b00 */
[----:B----4-:R-:W-:Y:S02]  /*1e60*/  @!P3 IMAD.WIDE.U32 R12, R23, 0x8, R12 ;  /* 0x00000008170cb825 */ /* 0x010fe400078e000c */
[----:B------:R-:W4:Y:S02]  /*1e70*/  @!P4 LDG.E.64 R14, desc[UR36][R14.64] ;  /* 0x000000240e0ec981 */ /* 0x000f24000c1e1b00 */
[----:B-1----:R-:W-:-:S02]  /*1e80*/  @!P5 IMAD.WIDE.U32 R16, R28, 0x8, R16 ;  /* 0x000000081c10d825 */ /* 0x002fc400078e0010 */
[----:B------:R-:W4:Y:S04]  /*1e90*/  @!P3 LDG.E.64 R12, desc[UR36][R12.64] ;  /* 0x000000240c0cb981 */ /* 0x000f28000c1e1b00 */
[----:B------:R-:W4:Y:S01]  /*1ea0*/  @!P5 LDG.E.64 R16, desc[UR36][R16.64] ;  /* 0x000000241010d981 */ /* 0x000f22000c1e1b00 */
[----:B-----5:R-:W-:-:S06]  /*1eb0*/  @!P6 IMAD.WIDE.U32 R20, R27, 0x8, R20 ;  /* 0x000000081b14e825 */ /* 0x020fcc00078e0014 */
[----:B------:R-:W5:Y:S01]  /*1ec0*/  @!P6 LDG.E.64 R20, desc[UR36][R20.64] ;  /* 0x000000241414e981 */ /* 0x000f62000c1e1b00 */
[----:B------:R-:W-:Y:S02]  /*1ed0*/  IMAD R23, R23, 0x8, R18 ;  /* 0x0000000817177824 */ /* 0x000fe400078e0212 */
[----:B------:R-:W-:Y:S01]  /*1ee0*/  VIADD R7, R7, 0x10 ;  /* 0x0000001007077836 */ /* 0x000fe20000000000 */
[----:B--2---:R0:W-:Y:S04]  /*1ef0*/  @!P1 STS.64 [R33+0x18], R8 ;  /* 0x0000180821009388 */ /* 0x0041e80000000a00 */
[----:B---3--:R0:W-:Y:S04]  /*1f00*/  @!P2 STS.64 [R33+0x20], R10 ;  /* 0x0000200a2100a388 */ /* 0x0081e80000000a00 */
[----:B----4-:R0:W-:Y:S04]  /*1f10*/  @!P4 STS.64 [R23+0x10], R14 ;  /* 0x0000100e1700c388 */ /* 0x0101e80000000a00 */
[----:B------:R0:W-:Y:S04]  /*1f20*/  @!P3 STS.64 [R23+0x8], R12 ;  /* 0x0000080c1700b388 */ /* 0x0001e80000000a00 */
[----:B------:R0:W-:Y:S01]  /*1f30*/  @!P5 STS.64 [R23+0x18], R16 ;  /* 0x000018101700d388 */ /* 0x0001e20000000a00 */
[----:B------:R-:W-:-:S03]  /*1f40*/  ISETP.GE.AND P1, PT, R7, R4, PT ;  /* 0x000000040700720c */ /* 0x000fc60003f26270 */
[----:B-----5:R0:W-:Y:S10]  /*1f50*/  @!P6 STS.64 [R23+0x20], R20 ;  /* 0x000020141700e388 */ /* 0x0201f40000000a00 */
[----:B------:R-:W-:Y:S05]  /*1f60*/  @!P1 BRA `(.L_x_19) ;  /* 0xfffffff800649947 */ /* 0x000fea000383ffff */
.L_x_18:
[----:B------:R-:W-:-:S05]  /*1f70*/  IMAD.IADD R4, R5, 0x1, -R7 ;  /* 0x0000000105047824 */ /* 0x000fca00078e0a07 */
[----:B------:R-:W-:-:S13]  /*1f80*/  ISETP.GT.AND P1, PT, R4, 0x4, PT ;  /* 0x000000040400780c */ /* 0x000fda0003f24270 */
[----:B------:R-:W-:Y:S05]  /*1f90*/  @!P1 BRA `(.L_x_20) ;  /* 0x0000000000d49947 */ /* 0x000fea0003800000 */
[----:B------:R-:W-:-:S04]  /*1fa0*/  IMAD.IADD R27, R2, 0x1, R7 ;  /* 0x00000001021b7824 */ /* 0x000fc800078e0207 */
[----:B------:R-:W-:-:S05]  /*1fb0*/  VIADD R4, R27, 0x1 ;  /* 0x000000011b047836 */ /* 0x000fca0000000000 */
[----:B------:R-:W-:-:S13]  /*1fc0*/  ISETP.GT.U32.AND P0, PT, R4, R3, PT ;  /* 0x000000030400720c */ /* 0x000fda0003f04070 */
[----:B0-----:R-:W0:Y:S02]  /*1fd0*/  @!P0 LDC.64 R8, c[0x0][0x380] ;  /* 0x0000e000ff088b82 */ /* 0x001e240000000a00 */
[----:B0-----:R-:W-:-:S06]  /*1fe0*/  @!P0 IMAD.WIDE.U32 R8, R4, 0x8, R8 ;  /* 0x0000000804088825 */ /* 0x001fcc00078e0008 */
[----:B------:R-:W2:Y:S01]  /*1ff0*/  @!P0 LDG.E.64 R8, desc[UR36][R8.64] ;  /* 0x0000002408088981 */ /* 0x000ea2000c1e1b00 */
[----:B------:R-:W-:Y:S02]  /*2000*/  VIADD R31, R7, 0x4 ;  /* 0x00000004071f7836 */ /* 0x000fe40000000000 */
[C---:B------:R-:W-:Y:S02]  /*2010*/  IMAD R29, R27.reuse, 0x8, R18 ;  /* 0x000000081b1d7824 */ /* 0x040fe400078e0212 */
[----:B------:R-:W-:Y:S02]  /*2020*/  IMAD.IADD R33, R2, 0x1, R31 ;  /* 0x0000000102217824 */ /* 0x000fe400078e021f */
[C---:B------:R-:W-:Y:S02]  /*2030*/  VIADD R4, R27.reuse, 0x2 ;  /* 0x000000021b047836 */ /* 0x040fe40000000000 */
[----:B------:R-:W-:Y:S01]  /*2040*/  VIADD R26, R27, 0x3 ;  /* 0x000000031b1a7836 */ /* 0x000fe20000000000 */
[CC--:B------:R-:W-:Y:S01]  /*2050*/  ISETP.GT.U32.AND P3, PT, R33.reuse, R3.reuse, PT ;  /* 0x000000032100720c */ /* 0x0c0fe20003f64070 */
[C---:B------:R-:W-:Y:S01]  /*2060*/  VIADD R28, R33.reuse, 0x1 ;  /* 0x00000001211c7836 */ /* 0x040fe20000000000 */
[-C--:B------:R-:W-:Y:S01]  /*2070*/  ISETP.GT.U32.AND P1, PT, R4, R3.reuse, PT ;  /* 0x000000030400720c */ /* 0x080fe20003f24070 */
[C---:B------:R-:W-:Y:S01]  /*2080*/  VIADD R30, R33.reuse, 0x2 ;  /* 0x00000002211e7836 */ /* 0x040fe20000000000 */
[-C--:B------:R-:W-:Y:S01]  /*2090*/  ISETP.GT.U32.AND P2, PT, R26, R3.reuse, PT ;  /* 0x000000031a00720c */ /* 0x080fe20003f44070 */
[----:B------:R-:W-:Y:S01]  /*20a0*/  VIADD R32, R33, 0x3 ;  /* 0x0000000321207836 */ /* 0x000fe20000000000 */
[----:B------:R-:W-:-:S02]  /*20b0*/  ISETP.GT.U32.AND P4, PT, R28, R3, PT ;  /* 0x000000031c00720c */ /* 0x000fc40003f84070 */
[-C--:B------:R-:W-:Y:S02]  /*20c0*/  ISETP.GT.U32.AND P5, PT, R30, R3.reuse, PT ;  /* 0x000000031e00720c */ /* 0x080fe40003fa4070 */
[----:B------:R-:W-:-:S03]  /*20d0*/  ISETP.GT.U32.AND P6, PT, R32, R3, PT ;  /* 0x000000032000720c */ /* 0x000fc60003fc4070 */
[----:B------:R-:W0:Y:S08]  /*20e0*/  @!P3 LDC.64 R14, c[0x0][0x380] ;  /* 0x0000e000ff0ebb82 */ /* 0x000e300000000a00 */
[----:B------:R-:W1:Y:S08]  /*20f0*/  @!P1 LDC.64 R10, c[0x0][0x380] ;  /* 0x0000e000ff0a9b82 */ /* 0x000e700000000a00 */
[----:B------:R-:W3:Y:S08]  /*2100*/  @!P2 LDC.64 R12, c[0x0][0x380] ;  /* 0x0000e000ff0cab82 */ /* 0x000ef00000000a00 */
[----:B------:R-:W4:Y:S01]  /*2110*/  @!P4 LDC.64 R16, c[0x0][0x380] ;  /* 0x0000e000ff10cb82 */ /* 0x000f220000000a00 */
[----:B0-----:R-:W-:-:S06]  /*2120*/  @!P3 IMAD.WIDE.U32 R14, R33, 0x8, R14 ;  /* 0x00000008210eb825 */ /* 0x001fcc00078e000e */
[----:B------:R-:W5:Y:S01]  /*2130*/  @!P3 LDG.E.64 R14, desc[UR36][R14.64] ;  /* 0x000000240e0eb981 */ /* 0x000f62000c1e1b00 */
[----:B------:R-:W0:Y:S01]  /*2140*/  @!P5 LDC.64 R20, c[0x0][0x380] ;  /* 0x0000e000ff14db82 */ /* 0x000e220000000a00 */
[----:B-1----:R-:W-:-:S06]  /*2150*/  @!P1 IMAD.WIDE.U32 R10, R4, 0x8, R10 ;  /* 0x00000008040a9825 */ /* 0x002fcc00078e000a */
[----:B------:R-:W5:Y:S01]  /*2160*/  @!P1 LDG.E.64 R10, desc[UR36][R10.64] ;  /* 0x000000240a0a9981 */ /* 0x000f62000c1e1b00 */
[----:B------:R-:W1:Y:S01]  /*2170*/  @!P6 LDC.64 R22, c[0x0][0x380] ;  /* 0x0000e000ff16eb82 */ /* 0x000e620000000a00 */
[----:B---3--:R-:W-:-:S06]  /*2180*/  @!P2 IMAD.WIDE.U32 R12, R26, 0x8, R12 ;  /* 0x000000081a0ca825 */ /* 0x008fcc00078e000c */
[----:B------:R-:W3:Y:S01]  /*2190*/  @!P2 LDG.E.64 R12, desc[UR36][R12.64] ;  /* 0x000000240c0ca981 */ /* 0x000ee2000c1e1b00 */
[----:B----4-:R-:W-:-:S06]  /*21a0*/  @!P4 IMAD.WIDE.U32 R16, R28, 0x8, R16 ;  /* 0x000000081c10c825 */ /* 0x010fcc00078e0010 */
[----:B------:R-:W4:Y:S01]  /*21b0*/  @!P4 LDG.E.64 R16, desc[UR36][R16.64] ;  /* 0x000000241010c981 */ /* 0x000f22000c1e1b00 */
[----:B0-----:R-:W-:-:S06]  /*21c0*/  @!P5 IMAD.WIDE.U32 R20, R30, 0x8, R20 ;  /* 0x000000081e14d825 */ /* 0x001fcc00078e0014 */
[----:B------:R-:W4:Y:S01]  /*21d0*/  @!P5 LDG.E.64 R20, desc[UR36][R20.64] ;  /* 0x000000241414d981 */ /* 0x000f22000c1e1b00 */
[----:B-1----:R-:W-:-:S06]  /*21e0*/  @!P6 IMAD.WIDE.U32 R22, R32, 0x8, R22 ;  /* 0x000000082016e825 */ /* 0x002fcc00078e0016 */
[----:B------:R-:W4:Y:S04]  /*21f0*/  @!P6 LDG.E.64 R22, desc[UR36][R22.64] ;  /* 0x000000241616e981 */ /* 0x000f28000c1e1b00 */
[----:B--2---:R0:W-:Y:S01]  /*2200*/  @!P0 STS.64 [R29+0x10], R8 ;  /* 0x000010081d008388 */ /* 0x0041e20000000a00 */
[----:B------:R-:W-:-:S13]  /*2210*/  ISETP.GT.U32.AND P0, PT, R27, R3, PT ;  /* 0x000000031b00720c */ /* 0x000fda0003f04070 */
[----:B------:R-:W1:Y:S02]  /*2220*/  @!P0 LDC.64 R6, c[0x0][0x380] ;  /* 0x0000e000ff068b82 */ /* 0x000e640000000a00 */
[----:B-1----:R-:W-:-:S05]  /*2230*/  @!P0 IMAD.WIDE.U32 R6, R27, 0x8, R6 ;  /* 0x000000081b068825 */ /* 0x002fca00078e0006 */
[----:B0-----:R0:W2:Y:S01]  /*2240*/  @!P0 LDG.E.64 R8, desc[UR36][R6.64] ;  /* 0x0000002406088981 */ /* 0x0010a2000c1e1b00 */
[----:B------:R-:W-:-:S03]  /*2250*/  IMAD R33, R33, 0x8, R18 ;  /* 0x0000000821217824 */ /* 0x000fc600078e0212 */
[----:B-----5:R1:W-:Y:S04]  /*2260*/  @!P1 STS.64 [R29+0x18], R10 ;  /* 0x0000180a1d009388 */ /* 0x0203e80000000a00 */
[----:B---3--:R1:W-:Y:S01]  /*2270*/  @!P2 STS.64 [R29+0x20], R12 ;  /* 0x0000200c1d00a388 */ /* 0x0083e20000000a00 */
[----:B0-----:R-:W-:-:S03]  /*2280*/  VIADD R7, R31, 0x4 ;  /* 0x000000041f077836 */ /* 0x001fc60000000000 */
[----:B--2---:R1:W-:Y:S04]  /*2290*/  @!P0 STS.64 [R29+0x8], R8 ;  /* 0x000008081d008388 */ /* 0x0043e80000000a00 */
[----:B----4-:R1:W-:Y:S04]  /*22a0*/  @!P4 STS.64 [R33+0x10], R16 ;  /* 0x000010102100c388 */ /* 0x0103e80000000a00 */
[----:B------:R1:W-:Y:S04]  /*22b0*/  @!P5 STS.64 [R33+0x18], R20 ;  /* 0x000018142100d388 */ /* 0x0003e80000000a00 */
[----:B------:R1:W-:Y:S04]  /*22c0*/  @!P3 STS.64 [R33+0x8], R14 ;  /* 0x0000080e2100b388 */ /* 0x0003e80000000a00 */
[----:B------:R1:W-:Y:S01]  /*22d0*/  @!P6 STS.64 [R33+0x20], R22 ;  /* 0x000020162100e388 */ /* 0x0003e20000000a00 */
[----:B------:R-:W-:-:S13]  /*22e0*/  PLOP3.LUT P0, PT, PT, PT, PT, 0x8, 0x80 ;  /* 0x000000000080781c */ /* 0x000fda0003f0e170 */
.L_x_20:
[----:B------:R-:W-:-:S13]  /*22f0*/  ISETP.NE.OR P0, PT, R7, R5, P0 ;  /* 0x000000050700720c */ /* 0x000fda0000705670 */
[----:B------:R-:W-:Y:S05]  /*2300*/  @!P0 BRA `(.L_x_16) ;  /* 0x0000000000708947 */ /* 0x000fea0003800000 */
.L_x_17:
[----:B01--4-:R-:W-:-:S04]  /*2310*/  IMAD.IADD R17, R2, 0x1, R7 ;  /* 0x0000000102117824 */ /* 0x013fc800078e0207 */
[C---:B------:R-:W-:Y:S01]  /*2320*/  VIADD R4, R17.reuse, 0x1 ;  /* 0x0000000111047836 */ /* 0x040fe20000000000 */
[CC--:B------:R-:W-:Y:S01]  /*2330*/  ISETP.GT.U32.AND P0, PT, R17.reuse, R3.reuse, PT ;  /* 0x000000031100720c */ /* 0x0c0fe20003f04070 */
[C---:B------:R-:W-:Y:S02]  /*2340*/  VIADD R6, R17.reuse, 0x2 ;  /* 0x0000000211067836 */ /* 0x040fe40000000000 */
        /* <DEDUP_REMOVED lines=16> */
[----:B------:R-:W-:Y:S01]  /*2450*/  LEA R17, R17, R18, 0x3 ;  /* 0x0000001211117211 */ /* 0x000fe200078e18ff */
[----:B------:R-:W-:-:S04]  /*2460*/  VIADD R7, R7, 0x4 ;  /* 0x0000000407077836 */ /* 0x000fc80000000000 */
[----:B----4-:R4:W-:Y:S01]  /*2470*/  @!P0 STS.64 [R17+0x8], R8 ;  /* 0x0000080811008388 */ /* 0x0109e20000000a00 */
[----:B------:R-:W-:-:S03]  /*2480*/  ISETP.NE.AND P0, PT, R7, R5, PT ;  /* 0x000000050700720c */ /* 0x000fc60003f05270 */
[----:B-----5:R4:W-:Y:S04]  /*2490*/  @!P1 STS.64 [R17+0x10], R10 ;  /* 0x0000100a11009388 */ /* 0x0209e80000000a00 */
[----:B--2---:R4:W-:Y:S04]  /*24a0*/  @!P2 STS.64 [R17+0x18], R12 ;  /* 0x0000180c1100a388 */ /* 0x0049e80000000a00 */
[----:B---3--:R4:W-:Y:S02]  /*24b0*/  @!P3 STS.64 [R17+0x20], R14 ;  /* 0x0000200e1100b388 */ /* 0x0089e40000000a00 */
[----:B------:R-:W-:Y:S05]  /*24c0*/  @P0 BRA `(.L_x_17) ;  /* 0xfffffffc00900947 */ /* 0x000fea000383ffff */
.L_x_16:
[----:B------:R-:W-:-:S13]  /*24d0*/  ISETP.NE.AND P0, PT, R25, RZ, PT ;  /* 0x000000ff1900720c */ /* 0x000fda0003f05270 */
[----:B------:R-:W-:Y:S05]  /*24e0*/  @!P0 BRA `(.L_x_15) ;  /* 0x0000000000308947 */ /* 0x000fea0003800000 */
[----:B------:R-:W-:-:S05]  /*24f0*/  UMOV UR4, URZ ;  /* 0x000000ff00047c82 */ /* 0x000fca0008000000 */
.L_x_21:
[----:B01--4-:R-:W-:-:S05]  /*2500*/  IMAD.IADD R9, R2, 0x1, R5 ;  /* 0x0000000102097824 */ /* 0x013fca00078e0205 */
[----:B------:R-:W-:-:S13]  /*2510*/  ISETP.GT.U32.AND P0, PT, R9, R3, PT ;  /* 0x000000030900720c */ /* 0x000fda0003f04070 */
[----:B------:R-:W0:Y:S02]  /*2520*/  @!P0 LDC.64 R6, c[0x0][0x380] ;  /* 0x0000e000ff068b82 */ /* 0x000e240000000a00 */
[----:B0-----:R-:W-:-:S06]  /*2530*/  @!P0 IMAD.WIDE.U32 R6, R9, 0x8, R6 ;  /* 0x0000000809068825 */ /* 0x001fcc00078e0006 */
[----:B------:R-:W2:Y:S01]  /*2540*/  @!P0 LDG.E.64 R6, desc[UR36][R6.64] ;  /* 0x0000002406068981 */ /* 0x000ea2000c1e1b00 */
[----:B------:R-:W-:Y:S01]  /*2550*/  @!P0 IMAD R9, R9, 0x8, R18 ;  /* 0x0000000809098824 */ /* 0x000fe200078e0212 */
[----:B------:R-:W-:Y:S01]  /*2560*/  UIADD3 UR4, UPT, UPT, UR4, 0x1, URZ ;  /* 0x0000000104047890 */ /* 0x000fe2000fffe0ff */
[----:B------:R-:W-:-:S03]  /*2570*/  VIADD R5, R5, 0x1 ;  /* 0x0000000105057836 */ /* 0x000fc60000000000 */
[----:B--2---:R2:W-:Y:S02]  /*2580*/  @!P0 STS.64 [R9+0x8], R6 ;  /* 0x0000080609008388 */ /* 0x0045e40000000a00 */
[----:B------:R-:W-:-:S13]  /*2590*/  ISETP.NE.AND P0, PT, R25, UR4, PT ;  /* 0x0000000419007c0c */ /* 0x000fda000bf05270 */
[----:B--2---:R-:W-:Y:S05]  /*25a0*/  @P0 BRA `(.L_x_21) ;  /* 0xfffffffc00d40947 */ /* 0x004fea000383ffff */
.L_x_15:
[----:B------:R-:W2:Y:S01]  /*25b0*/  LDC.64 R42, c[0x0][0x3a8] ;  /* 0x0000ea00ff2a7b82 */ /* 0x000ea20000000a00 */
[----:B------:R-:W1:Y:S02]  /*25c0*/  LDCU UR4, c[0x0][0x370] ;  /* 0x00006e00ff0477ac */ /* 0x000e640008000800 */
[----:B-1----:R-:W-:-:S05]  /*25d0*/  IMAD R22, R0, UR4, RZ ;  /* 0x0000000400167c24 */ /* 0x002fca000f8e02ff */
[----:B------:R-:W-:Y:S01]  /*25e0*/  BAR.SYNC.DEFER_BLOCKING 0x0 ;  /* 0x0000000000007b1d */ /* 0x000fe20000010000 */
[----:B--2---:R-:W-:-:S04]  /*25f0*/  IADD3 R41, P0, PT, R22, R42, RZ ;  /* 0x0000002a16297210 */ /* 0x004fc80007f1e0ff */
[----:B------:R-:W-:-:S04]  /*2600*/  IADD3 R41, P1, PT, R41, -0x1, RZ ;  /* 0xffffffff29297810 */ /* 0x000fc80007f3e0ff */
[----:B------:R-:W-:-:S04]  /*2610*/  IADD3.X R43, PT, PT, RZ, -0x1, R43, P1, P0 ;  /* 0xffffffffff2b7810 */ /* 0x000fc80000fe042b */
[----:B------:R-:W-:-:S13]  /*2620*/  ISETP.NE.U32.AND P0, PT, R43, RZ, PT ;  /* 0x000000ff2b00720c */ /* 0x000fda0003f05070 */
[----:B------:R-:W-:Y:S05]  /*2630*/  @P0 BRA `(.L_x_22) ;  /* 0x0000000000540947 */ /* 0x000fea0003800000 */
[----:B------:R-:W1:Y:S01]  /*2640*/  I2F.U32.RP R0, R22 ;  /* 0x0000001600007306 */ /* 0x000e620000209000 */
[----:B------:R-:W-:Y:S01]  /*2650*/  IMAD.MOV R5, RZ, RZ, -R22 ;  /* 0x000000ffff057224 */ /* 0x000fe200078e0a16 */
[----:B------:R-:W-:Y:S01]  /*2660*/  ISETP.NE.U32.AND P2, PT, R22, RZ, PT ;  /* 0x000000ff1600720c */ /* 0x000fe20003f45070 */
[----:B0-----:R-:W-:-:S05]  /*2670*/  IMAD.MOV.U32 R23, RZ, RZ, RZ ;  /* 0x000000ffff177224 */ /* 0x001fca00078e00ff */
[----:B-1----:R-:W0:Y:S02]  /*2680*/  MUFU.RCP R0, R0 ;  /* 0x0000000000007308 */ /* 0x002e240000001000 */
[----:B0-----:R-:W-:-:S06]  /*2690*/  VIADD R2, R0, 0xffffffe ;  /* 0x0ffffffe00027836 */ /* 0x001fcc0000000000 */
[----:B------:R0:W1:Y:S02]  /*26a0*/  F2I.FTZ.U32.TRUNC.NTZ R3, R2 ;  /* 0x0000000200037305 */ /* 0x000064000021f000 */
[----:B0-----:R-:W-:Y:S02]  /*26b0*/  IMAD.MOV.U32 R2, RZ, RZ, RZ ;  /* 0x000000ffff027224 */ /* 0x001fe400078e00ff */
[----:B-1----:R-:W-:-:S04]  /*26c0*/  IMAD R5, R5, R3, RZ ;  /* 0x0000000305057224 */ /* 0x002fc800078e02ff */
        /* <DEDUP_REMOVED lines=12> */
.L_x_22:
[----:B0-----:R-:W-:Y:S01]  /*2790*/  IMAD.MOV.U32 R23, RZ, RZ, RZ ;  /* 0x000000ffff177224 */ /* 0x001fe200078e00ff */
[----:B------:R-:W-:-:S07]  /*27a0*/  MOV R40, 0x27c0 ;  /* 0x000027c000287802 */ /* 0x000fce0000000f00 */
[----:B----4-:R-:W-:Y:S05]  /*27b0*/  CALL.REL.NOINC `($__internal_0_$__cuda_sm20_div_u64) ;  /* 0x000000a800607944 */ /* 0x010fea0003c00000 */
[----:B------:R-:W-:Y:S02]  /*27c0*/  IMAD.MOV.U32 R22, RZ, RZ, R20 ;  /* 0x000000ffff167224 */ /* 0x000fe400078e0014 */
[----:B------:R-:W-:-:S07]  /*27d0*/  IMAD.MOV.U32 R23, RZ, RZ, R21 ;  /* 0x000000ffff177224 */ /* 0x000fce00078e0015 */
.L_x_23:
[----:B------:R-:W0:Y:S01]  /*27e0*/  LDCU.64 UR38, c[0x0][0x3b0] ;  /* 0x00007600ff2677ac */ /* 0x000e220008000a00 */
[----:B------:R-:W-:-:S04]  /*27f0*/  MOV R2, 0x0 ;  /* 0x0000000000027802 */ /* 0x000fc80000000f00 */
[----:B------:R1:W2:Y:S01]  /*2800*/  LDC.64 R6, c[0x4][R2] ;  /* 0x0100000002067b82 */ /* 0x0002a20000000a00 */
[----:B0-----:R-:W-:Y:S02]  /*2810*/  USHF.L.U32 UR40, UR38, 0x3, URZ ;  /* 0x0000000326287899 */ /* 0x001fe400080006ff */
[----:B------:R-:W-:-:S04]  /*2820*/  USHF.L.U64.HI UR38, UR38, 0x3, UR39 ;  /* 0x0000000326267899 */ /* 0x000fc80008010227 */
[----:B------:R-:W-:Y:S02]  /*2830*/  IMAD.U32 R4, RZ, RZ, UR40 ;  /* 0x00000028ff047e24 */ /* 0x000fe4000f8e00ff */
[----:B-1----:R-:W-:-:S07]  /*2840*/  IMAD.U32 R5, RZ, RZ, UR38 ;  /* 0x00000026ff057e24 */ /* 0x002fce000f8e00ff */
[----:B------:R-:W-:-:S07]  /*2850*/  LEPC R20, `(.L_x_24) ;  /* 0x000000001014794e */ /* 0x000fce0000000000 */
[----:B--2-4-:R-:W-:Y:S05]  /*2860*/  CALL.ABS.NOINC R6 ;  /* 0x0000000006007343 */ /* 0x014fea0003c00000 */
.L_x_24:
[----:B------:R-:W0:Y:S01]  /*2870*/  LDC.64 R2, c[0x4][R2] ;  /* 0x0100000002027b82 */ /* 0x000e220000000a00 */
[----:B------:R-:W-:Y:S02]  /*2880*/  IMAD.MOV.U32 R16, RZ, RZ, R4 ;  /* 0x000000ffff107224 */ /* 0x000fe400078e0004 */
[----:B------:R-:W-:Y:S02]  /*2890*/  IMAD.MOV.U32 R17, RZ, RZ, R5 ;  /* 0x000000ffff117224 */ /* 0x000fe400078e0005 */
[----:B------:R-:W-:Y:S02]  /*28a0*/  IMAD.U32 R4, RZ, RZ, UR40 ;  /* 0x00000028ff047e24 */ /* 0x000fe4000f8e00ff */
[----:B------:R-:W-:-:S07]  /*28b0*/  IMAD.U32 R5, RZ, RZ, UR38 ;  /* 0x00000026ff057e24 */ /* 0x000fce000f8e00ff */
[----:B------:R-:W-:-:S07]  /*28c0*/  LEPC R20, `(.L_x_25) ;  /* 0x000000001014794e */ /* 0x000fce0000000000 */
[----:B0-----:R-:W-:Y:S05]  /*28d0*/  CALL.ABS.NOINC R2 ;  /* 0x0000000002007343 */ /* 0x001fea0003c00000 */
.L_x_25:
[----:B------:R-:W0:Y:S01]  /*28e0*/  LDC.64 R6, c[0x0][0x390] ;  /* 0x0000e400ff067b82 */ /* 0x000e220000000a00 */
[----:B------:R-:W1:Y:S01]  /*28f0*/  LDCU.64 UR4, c[0x0][0x3a8] ;  /* 0x00007500ff0477ac */ /* 0x000e620008000a00 */
[----:B------:R-:W-:-:S06]  /*2900*/  IMAD R3, R23, R24, RZ ;  /* 0x0000001817037224 */ /* 0x000fcc00078e02ff */
[----:B------:R-:W2:Y:S01]  /*2910*/  LDC.64 R14, c[0x0][0x3b0] ;  /* 0x0000ec00ff0e7b82 */ /* 0x000ea20000000a00 */
[----:B0-----:R-:W5:Y:S01]  /*2920*/  LDG.E.64 R6, desc[UR36][R6.64] ;  /* 0x0000002406067981 */ /* 0x001f62000c1e1b00 */
[C---:B------:R-:W-:Y:S01]  /*2930*/  IMAD.WIDE.U32 R24, R22.reuse, R24, RZ ;  /* 0x0000001816187225 */ /* 0x040fe200078e00ff */
[----:B------:R-:W-:Y:S03]  /*2940*/  BSSY.RECONVERGENT B0, `(.L_x_26) ;  /* 0x0000949000007945 */ /* 0x000fe60003800200 */
[----:B------:R-:W-:Y:S01]  /*2950*/  IMAD.IADD R12, R25, 0x1, R3 ;  /* 0x00000001190c7824 */ /* 0x000fe200078e0203 */
[----:B------:R-:W-:-:S05]  /*2960*/  IADD3 R10, P0, PT, R22, R24, RZ ;  /* 0x00000018160a7210 */ /* 0x000fca0007f1e0ff */
[----:B------:R-:W-:Y:S01]  /*2970*/  IMAD.X R0, R23, 0x1, R12, P0 ;  /* 0x0000000117007824 */ /* 0x000fe200000e060c */
[----:B-1----:R-:W-:-:S04]  /*2980*/  ISETP.LT.U32.AND P0, PT, R10, UR4, PT ;  /* 0x000000040a007c0c */ /* 0x002fc8000bf01070 */
[----:B------:R-:W-:-:S04]  /*2990*/  ISETP.LT.U32.AND.EX P0, PT, R0, UR5, PT, P0 ;  /* 0x0000000500007c0c */ /* 0x000fc8000bf01100 */
[----:B------:R-:W-:Y:S02]  /*29a0*/  SEL R10, R10, UR4, P0 ;  /* 0x000000040a0a7c07 */ /* 0x000fe40008000000 */
[----:B------:R-:W-:Y:S02]  /*29b0*/  SEL R0, R0, UR5, P0 ;  /* 0x0000000500007c07 */ /* 0x000fe40008000000 */
[----:B------:R-:W-:-:S04]  /*29c0*/  ISETP.GT.U32.AND P0, PT, R10, R24, PT ;  /* 0x000000180a00720c */ /* 0x000fc80003f04070 */
[----:B------:R-:W-:-:S13]  /*29d0*/  ISETP.GT.U32.AND.EX P0, PT, R0, R12, PT, P0 ;  /* 0x0000000c0000720c */ /* 0x000fda0003f04100 */
[----:B--2---:R-:W-:Y:S05]  /*29e0*/  @!P0 BRA `(.L_x_27) ;  /* 0x0000009000f88947 */ /* 0x004fea0003800000 */
[----:B------:R-:W-:Y:S01]  /*29f0*/  IMAD.MOV.U32 R8, RZ, RZ, -0x1 ;  /* 0xffffffffff087424 */ /* 0x000fe200078e00ff */
[----:B------:R-:W-:Y:S01]  /*2a00*/  IADD3 R2, P1, PT, R16, UR40, RZ ;  /* 0x0000002810027c10 */ /* 0x000fe2000ff3e0ff */
[----:B------:R-:W-:Y:S02]  /*2a10*/  IMAD.MOV.U32 R9, RZ, RZ, -0x1 ;  /* 0xffffffffff097424 */ /* 0x000fe400078e00ff */
[----:B------:R-:W-:Y:S01]  /*2a20*/  IMAD.MOV.U32 R11, RZ, RZ, R24 ;  /* 0x000000ffff0b7224 */ /* 0x000fe200078e0018 */
[----:B------:R-:W-:Y:S01]  /*2a30*/  IADD3.X R3, PT, PT, R17, UR38, RZ, P1, !PT ;  /* 0x0000002611037c10 */ /* 0x000fe20008ffe4ff */
[----:B------:R-:W-:-:S04]  /*2a40*/  IMAD.WIDE.U32 R8, R14, 0x1, R8 ;  /* 0x000000010e087825 */ /* 0x000fc800078e0008 */
[----:B------:R-:W-:Y:S01]  /*2a50*/  IMAD.IADD R13, R9, 0x1, R15 ;  /* 0x00000001090d7824 */ /* 0x000fe200078e020f */
[----:B------:R-:W-:-:S04]  /*2a60*/  ISETP.GE.U32.AND P0, PT, R8, 0x1, PT ;  /* 0x000000010800780c */ /* 0x000fc80003f06070 */
[----:B------:R-:W-:-:S13]  /*2a70*/  ISETP.GE.AND.EX P0, PT, R13, RZ, PT, P0 ;  /* 0x000000ff0d00720c */ /* 0x000fda0003f06300 */
[----:B------:R-:W-:Y:S05]  /*2a80*/  @!P0 BRA `(.L_x_28) ;  /* 0x0000004800e08947 */ /* 0x000fea0003800000 */
[C---:B------:R-:W-:Y:S01]  /*2a90*/  VIADD R24, R14.reuse, 0x7 ;  /* 0x000000070e187836 */ /* 0x040fe20000000000 */
[C---:B------:R-:W-:Y:S01]  /*2aa0*/  IADD3 R32, P0, PT, R14.reuse, -0x2, RZ ;  /* 0xfffffffe0e207810 */ /* 0x040fe20007f1e0ff */
[C---:B------:R-:W-:Y:S01]  /*2ab0*/  VIADD R47, R14.reuse, 0x3 ;  /* 0x000000030e2f7836 */ /* 0x040fe20000000000 */
[C---:B------:R-:W-:Y:S01]  /*2ac0*/  LOP3.LUT R48, R14.reuse, 0x3, RZ, 0xc0, !PT ;  /* 0x000000030e307812 */ /* 0x040fe200078ec0ff */
[----:B------:R-:W-:Y:S01]  /*2ad0*/  IMAD R33, R14, 0x8, R19 ;  /* 0x000000080e217824 */ /* 0x000fe200078e0213 */
[----:B------:R-:W-:Y:S02]  /*2ae0*/  LOP3.LUT R49, R24, 0xffff, RZ, 0xc0, !PT ;  /* 0x0000ffff18317812 */ /* 0x000fe400078ec0ff */
[C---:B------:R-:W-:Y:S01]  /*2af0*/  LOP3.LUT R46, R14.reuse, 0xf, RZ, 0xc0, !PT ;  /* 0x0000000f0e2e7812 */ /* 0x040fe200078ec0ff */
[----:B------:R-:W-:Y:S01]  /*2b00*/  VIADD R25, R33, 0xfffffff0 ;  /* 0xfffffff021197836 */ /* 0x000fe20000000000 */
[----:B------:R-:W-:Y:S02]  /*2b10*/  LOP3.LUT R29, R49, 0x7, RZ, 0xc0, !PT ;  /* 0x00000007311d7812 */ /* 0x000fe400078ec0ff */
[----:B------:R-:W-:-:S02]  /*2b20*/  LOP3.LUT R45, R14, 0x7, RZ, 0xc0, !PT ;  /* 0x000000070e2d7812 */ /* 0x000fc400078ec0ff */
[----:B------:R-:W-:Y:S02]  /*2b30*/  IADD3 R29, P1, PT, R29, -0x1, RZ ;  /* 0xffffffff1d1d7810 */ /* 0x000fe40007f3e0ff */
[C---:B------:R-:W-:Y:S02]  /*2b40*/  LOP3.LUT R31, R14.reuse, 0xfffffffc, RZ, 0xc0, !PT ;  /* 0xfffffffc0e1f7812 */ /* 0x040fe400078ec0ff */
[----:B------:R-:W-:Y:S01]  /*2b50*/  LOP3.LUT R30, R14, 0xfffffff0, RZ, 0xc0, !PT ;  /* 0xfffffff00e1e7812 */ /* 0x000fe200078ec0ff */
[----:B------:R-:W-:Y:S01]  /*2b60*/  IMAD.X R42, RZ, RZ, -0x1, P1 ;  /* 0xffffffffff2a7424 */ /* 0x000fe200008e06ff */
[----:B------:R-:W-:Y:S02]  /*2b70*/  IADD3.X R28, PT, PT, R15, -0x1, RZ, P0, !PT ;  /* 0xffffffff0f1c7810 */ /* 0x000fe400007fe4ff */
[----:B------:R-:W-:Y:S02]  /*2b80*/  LOP3.LUT R27, R8, 0xfffffff8, RZ, 0xc0, !PT ;  /* 0xfffffff8081b7812 */ /* 0x000fe400078ec0ff */
[----:B------:R-:W-:-:S02]  /*2b90*/  LOP3.LUT R26, R13, 0x7fffffff, RZ, 0xc0, !PT ;  /* 0x7fffffff0d1a7812 */ /* 0x000fc400078ec0ff */
[----:B------:R-:W-:-:S07]  /*2ba0*/  LOP3.LUT R44, R47, 0x3, RZ, 0xc0, !PT ;  /* 0x000000032f2c7812 */ /* 0x000fce00078ec0ff */
.L_x_96:
[----:B0-----:R-:W0:Y:S02]  /*2bb0*/  LDCU.64 UR4, c[0x0][0x3b0] ;  /* 0x00007600ff0477ac */ /* 0x001e240008000a00 */
[----:B0-----:R-:W-:-:S04]  /*2bc0*/  UISETP.NE.U32.AND UP0, UPT, UR4, URZ, UPT ;  /* 0x000000ff0400728c */ /* 0x001fc8000bf05070 */
[----:B------:R-:W-:-:S09]  /*2bd0*/  UISETP.NE.AND.EX UP0, UPT, UR5, URZ, UPT, UP0 ;  /* 0x000000ff0500728c */ /* 0x000fd2000bf05300 */
[----:B-12---:R-:W-:Y:S05]  /*2be0*/  BRA.U !UP0, `(.L_x_29) ;  /* 0x0000001d08247547 */ /* 0x006fea000b800000 */
[----:B------:R-:W-:Y:S02]  /*2bf0*/  ISETP.GE.U32.AND P0, PT, R8, 0x3, PT ;  /* 0x000000030800780c */ /* 0x000fe40003f06070 */
[----:B------:R-:W-:Y:S02]  /*2c00*/  CS2R R34, SRZ ;  /* 0x0000000000227805 */ /* 0x000fe4000001ff00 */
[----:B------:R-:W-:Y:S01]  /*2c10*/  IADD3 R18, P1, PT, R16, 0x10, RZ ;  /* 0x0000001010127810 */ /* 0x000fe20007f3e0ff */
[----:B------:R-:W-:Y:S01]  /*2c20*/  IMAD.MOV.U32 R36, RZ, RZ, R11 ;  /* 0x000000ffff247224 */ /* 0x000fe200078e000b */
[----:B------:R-:W-:Y:S01]  /*2c30*/  ISETP.GE.U32.AND.EX P0, PT, R13, RZ, PT, P0 ;  /* 0x000000ff0d00720c */ /* 0x000fe20003f06100 */
[----:B------:R-:W-:Y:S02]  /*2c40*/  IMAD.MOV.U32 R43, RZ, RZ, R12 ;  /* 0x000000ffff2b7224 */ /* 0x000fe400078e000c */
[----:B------:R-:W-:-:S10]  /*2c50*/  IMAD.X R19, RZ, RZ, R17, P1 ;  /* 0x000000ffff137224 */ /* 0x000fd400008e0611 */
[----:B------:R-:W-:Y:S05]  /*2c60*/  @!P0 BRA `(.L_x_30) ;  /* 0x0000001000288947 */ /* 0x000fea0003800000 */
[----:B------:R-:W0:Y:S01]  /*2c70*/  LDCU UR4, c[0x0][0x3b4] ;  /* 0x00007680ff0477ac */ /* 0x000e220008000800 */
[----:B------:R-:W-:Y:S01]  /*2c80*/  BSSY.RECONVERGENT B1, `(.L_x_31) ;  /* 0x0000105000017945 */ /* 0x000fe20003800200 */
[----:B------:R-:W-:Y:S02]  /*2c90*/  IMAD.MOV.U32 R34, RZ, RZ, R25 ;  /* 0x000000ffff227224 */ /* 0x000fe400078e0019 */
[----:B------:R-:W-:Y:S02]  /*2ca0*/  IMAD.MOV.U32 R35, RZ, RZ, R31 ;  /* 0x000000ffff237224 */ /* 0x000fe400078e001f */
[----:B0-----:R-:W-:-:S07]  /*2cb0*/  IMAD.U32 R37, RZ, RZ, UR4 ;  /* 0x00000004ff257e24 */ /* 0x001fce000f8e00ff */
.L_x_56:
[----:B------:R-:W0:Y:S01]  /*2cc0*/  LDS.64 R22, [R34+0x8] ;  /* 0x0000080022167984 */ /* 0x000e220000000a00 */
[----:B------:R-:W-:Y:S01]  /*2cd0*/  IADD3 R35, P0, PT, R35, -0x4, RZ ;  /* 0xfffffffc23237810 */ /* 0x000fe20007f1e0ff */
[----:B------:R-:W-:Y:S03]  /*2ce0*/  BSSY.RECONVERGENT B2, `(.L_x_32) ;  /* 0x0000020000027945 */ /* 0x000fe60003800200 */
[----:B------:R-:W-:Y:S02]  /*2cf0*/  IADD3.X R37, PT, PT, R37, -0x1, RZ, P0, !PT ;  /* 0xffffffff25257810 */ /* 0x000fe400007fe4ff */
[----:B------:R-:W-:-:S04]  /*2d00*/  ISETP.NE.U32.AND P0, PT, R35, RZ, PT ;  /* 0x000000ff2300720c */ /* 0x000fc80003f05070 */
[----:B------:R-:W-:Y:S02]  /*2d10*/  ISETP.NE.AND.EX P0, PT, R37, RZ, PT, P0 ;  /* 0x000000ff2500720c */ /* 0x000fe40003f05300 */
[----:B0-----:R-:W-:-:S04]  /*2d20*/  LOP3.LUT R14, R43, R23, RZ, 0xfc, !PT ;  /* 0x000000172b0e7212 */ /* 0x001fc800078efcff */
[----:B------:R-:W-:-:S13]  /*2d30*/  ISETP.NE.U32.AND P1, PT, R14, RZ, PT ;  /* 0x000000ff0e00720c */ /* 0x000fda0003f25070 */
[----:B------:R-:W-:Y:S05]  /*2d40*/  @P1 BRA `(.L_x_33) ;  /* 0x0000000000501947 */ /* 0x000fea0003800000 */
[----:B------:R-:W0:Y:S01]  /*2d50*/  I2F.U32.RP R20, R22 ;  /* 0x0000001600147306 */ /* 0x000e220000209000 */
[----:B------:R-:W-:Y:S01]  /*2d60*/  IMAD.MOV R21, RZ, RZ, -R22 ;  /* 0x000000ffff157224 */ /* 0x000fe200078e0a16 */
[----:B------:R-:W-:-:S06]  /*2d70*/  ISETP.NE.U32.AND P3, PT, R22, RZ, PT ;  /* 0x000000ff1600720c */ /* 0x000fcc0003f65070 */
[----:B0-----:R-:W0:Y:S02]  /*2d80*/  MUFU.RCP R20, R20 ;  /* 0x0000001400147308 */ /* 0x001e240000001000 */
        /* <DEDUP_REMOVED lines=11> */
[----:B------:R-:W-:Y:S01]  /*2e40*/  ISETP.GE.U32.AND P2, PT, R15, R22, PT ;  /* 0x000000160f00720c */ /* 0x000fe20003f46070 */
[----:B------:R-:W-:-:S12]  /*2e50*/  IMAD.MOV.U32 R15, RZ, RZ, RZ ;  /* 0x000000ffff0f7224 */ /* 0x000fd800078e00ff */
[----:B------:R-:W-:Y:S01]  /*2e60*/  @P2 VIADD R14, R14, 0x1 ;  /* 0x000000010e0e2836 */ /* 0x000fe20000000000 */
[----:B------:R-:W-:Y:S01]  /*2e70*/  @!P3 LOP3.LUT R14, RZ, R22, RZ, 0x33, !PT ;  /* 0x00000016ff0eb212 */ /* 0x000fe200078e33ff */
[----:B------:R-:W-:Y:S06]  /*2e80*/  BRA `(.L_x_34) ;  /* 0x0000000000147947 */ /* 0x000fec0003800000 */
.L_x_33:
[----:B------:R-:W-:Y:S01]  /*2e90*/  IMAD.MOV.U32 R41, RZ, RZ, R36 ;  /* 0x000000ffff297224 */ /* 0x000fe200078e0024 */
[----:B------:R-:W-:-:S07]  /*2ea0*/  MOV R40, 0x2ec0 ;  /* 0x00002ec000287802 */ /* 0x000fce0000000f00 */
[----:B-----5:R-:W-:Y:S05]  /*2eb0*/  CALL.REL.NOINC `($__internal_0_$__cuda_sm20_div_u64) ;  /* 0x000000a000a07944 */ /* 0x020fea0003c00000 */
[----:B------:R-:W-:Y:S02]  /*2ec0*/  IMAD.MOV.U32 R14, RZ, RZ, R20 ;  /* 0x000000ffff0e7224 */ /* 0x000fe400078e0014 */
[----:B------:R-:W-:-:S07]  /*2ed0*/  IMAD.MOV.U32 R15, RZ, RZ, R21 ;  /* 0x000000ffff0f7224 */ /* 0x000fce00078e0015 */
.L_x_34:
[----:B------:R-:W-:Y:S05]  /*2ee0*/  BSYNC.RECONVERGENT B2 ;  /* 0x0000000000027941 */ /* 0x000fea0003800200 */
.L_x_32:
[----:B------:R-:W-:Y:S01]  /*2ef0*/  ST.E.64 desc[UR36][R18.64+-0x10], R14 ;  /* 0xfffff00e12007985 */ /* 0x000fe2000c101b24 */
[----:B------:R-:W-:Y:S03]  /*2f00*/  BSSY.RECONVERGENT B2, `(.L_x_35) ;  /* 0x000001d000027945 */ /* 0x000fe60003800200 */
[----:B------:R-:W0:Y:S02]  /*2f10*/  LDS.64 R22, [R34+0x8] ;  /* 0x0000080022167984 */ /* 0x000e240000000a00 */
[----:B0-----:R-:W-:-:S04]  /*2f20*/  LOP3.LUT R20, R43, R23, RZ, 0xfc, !PT ;  /* 0x000000172b147212 */ /* 0x001fc800078efcff */
[----:B------:R-:W-:-:S13]  /*2f30*/  ISETP.NE.U32.AND P1, PT, R20, RZ, PT ;  /* 0x000000ff1400720c */ /* 0x000fda0003f25070 */
[----:B------:R-:W-:Y:S05]  /*2f40*/  @P1 BRA `(.L_x_36) ;  /* 0x00000000004c1947 */ /* 0x000fea0003800000 */
[----:B------:R-:W0:Y:S01]  /*2f50*/  I2F.U32.RP R20, R22 ;  /* 0x0000001600147306 */ /* 0x000e220000209000 */
[----:B------:R-:W-:Y:S01]  /*2f60*/  IADD3 R21, PT, PT, RZ, -R22, RZ ;  /* 0x80000016ff157210 */ /* 0x000fe20007ffe0ff */
[----:B------:R-:W-:Y:S01]  /*2f70*/  IMAD.MOV.U32 R39, RZ, RZ, RZ ;  /* 0x000000ffff277224 */ /* 0x000fe200078e00ff */
[----:B------:R-:W-:-:S05]  /*2f80*/  ISETP.NE.U32.AND P2, PT, R22, RZ, PT ;  /* 0x000000ff1600720c */ /* 0x000fca0003f45070 */
        /* <DEDUP_REMOVED lines=10> */
[----:B------:R-:W-:-:S05]  /*3030*/  @P1 IMAD.IADD R38, R38, 0x1, -R22 ;  /* 0x0000000126261824 */ /* 0x000fca00078e0a16 */
[----:B------:R-:W-:-:S13]  /*3040*/  ISETP.GE.U32.AND P1, PT, R38, R22, PT ;  /* 0x000000162600720c */ /* 0x000fda0003f26070 */
[----:B------:R-:W-:Y:S01]  /*3050*/  @P1 IMAD.IADD R38, R38, 0x1, -R22 ;  /* 0x0000000126261824 */ /* 0x000fe200078e0a16 */
[----:B------:R-:W-:Y:S01]  /*3060*/  @!P2 LOP3.LUT R38, RZ, R22, RZ, 0x33, !PT ;  /* 0x00000016ff26a212 */ /* 0x000fe200078e33ff */
[----:B------:R-:W-:Y:S06]  /*3070*/  BRA `(.L_x_37) ;  /* 0x0000000000147947 */ /* 0x000fec0003800000 */
.L_x_36:
[----:B------:R-:W-:Y:S01]  /*3080*/  IMAD.MOV.U32 R39, RZ, RZ, R43 ;  /* 0x000000ffff277224 */ /* 0x000fe200078e002b */
[----:B------:R-:W-:-:S07]  /*3090*/  MOV R38, 0x30b0 ;  /* 0x000030b000267802 */ /* 0x000fce0000000f00 */
[----:B-----5:R-:W-:Y:S05]  /*30a0*/  CALL.REL.NOINC `($__internal_1_$__cuda_sm20_rem_u64) ;  /* 0x000000a400347944 */ /* 0x020fea0003c00000 */
[----:B------:R-:W-:Y:S02]  /*30b0*/  IMAD.MOV.U32 R38, RZ, RZ, R36 ;  /* 0x000000ffff267224 */ /* 0x000fe400078e0024 */
[----:B------:R-:W-:-:S07]  /*30c0*/  IMAD.MOV.U32 R39, RZ, RZ, R43 ;  /* 0x000000ffff277224 */ /* 0x000fce00078e002b */
.L_x_37:
[----:B------:R-:W-:Y:S05]  /*30d0*/  BSYNC.RECONVERGENT B2 ;  /* 0x0000000000027941 */ /* 0x000fea0003800200 */
.L_x_35:
[----:B------:R-:W0:Y:S01]  /*30e0*/  LDS.64 R22, [R34] ;  /* 0x0000000022167984 */ /* 0x000e220000000a00 */
[----:B------:R-:W-:Y:S01]  /*30f0*/  BSSY.RECONVERGENT B2, `(.L_x_38) ;  /* 0x000001e000027945 */ /* 0x000fe20003800200 */
        /* <DEDUP_REMOVED lines=23> */
.L_x_39:
[----:B------:R-:W-:Y:S01]  /*3270*/  IMAD.MOV.U32 R41, RZ, RZ, R38 ;  /* 0x000000ffff297224 */ /* 0x000fe200078e0026 */
[----:B------:R-:W-:Y:S01]  /*3280*/  MOV R40, 0x32b0 ;  /* 0x000032b000287802 */ /* 0x000fe20000000f00 */
[----:B------:R-:W-:-:S07]  /*3290*/  IMAD.MOV.U32 R43, RZ, RZ, R39 ;  /* 0x000000ffff2b7224 */ /* 0x000fce00078e0027 */
[----:B-----5:R-:W-:Y:S05]  /*32a0*/  CALL.REL.NOINC `($__internal_0_$__cuda_sm20_div_u64) ;  /* 0x0000009c00a47944 */ /* 0x020fea0003c00000 */
[----:B------:R-:W-:Y:S02]  /*32b0*/  IMAD.MOV.U32 R14, RZ, RZ, R20 ;  /* 0x000000ffff0e7224 */ /* 0x000fe400078e0014 */
[----:B------:R-:W-:-:S07]  /*32c0*/  IMAD.MOV.U32 R15, RZ, RZ, R21 ;  /* 0x000000ffff0f7224 */ /* 0x000fce00078e0015 */
.L_x_40:
[----:B------:R-:W-:Y:S05]  /*32d0*/  BSYNC.RECONVERGENT B2 ;  /* 0x0000000000027941 */ /* 0x000fea0003800200 */
.L_x_38:
[----:B------:R-:W-:Y:S01]  /*32e0*/  ST.E.64 desc[UR36][R18.64+-0x8], R14 ;  /* 0xfffff80e12007985 */ /* 0x000fe2000c101b24 */
[----:B------:R-:W-:Y:S03]  /*32f0*/  BSSY.RECONVERGENT B2, `(.L_x_41) ;  /* 0x000001d000027945 */ /* 0x000fe60003800200 */
[----:B------:R-:W0:Y:S02]  /*3300*/  LDS.64 R22, [R34] ;  /* 0x0000000022167984 */ /* 0x000e240000000a00 */
[----:B0-----:R-:W-:-:S04]  /*3310*/  LOP3.LUT R20, R39, R23, RZ, 0xfc, !PT ;  /* 0x0000001727147212 */ /* 0x001fc800078efcff */
[----:B------:R-:W-:-:S13]  /*3320*/  ISETP.NE.U32.AND P1, PT, R20, RZ, PT ;  /* 0x000000ff1400720c */ /* 0x000fda0003f25070 */
[----:B------:R-:W-:Y:S05]  /*3330*/  @P1 BRA `(.L_x_42) ;  /* 0x00000000004c1947 */ /* 0x000fea0003800000 */
[----:B------:R-:W0:Y:S01]  /*3340*/  I2F.U32.RP R20, R22 ;  /* 0x0000001600147306 */ /* 0x000e220000209000 */
[----:B------:R-:W-:Y:S01]  /*3350*/  IMAD.MOV R21, RZ, RZ, -R22 ;  /* 0x000000ffff157224 */ /* 0x000fe200078e0a16 */
[----:B------:R-:W-:Y:S01]  /*3360*/  ISETP.NE.U32.AND P2, PT, R22, RZ, PT ;  /* 0x000000ff1600720c */ /* 0x000fe20003f45070 */
[----:B------:R-:W-:-:S05]  /*3370*/  IMAD.MOV.U32 R39, RZ, RZ, RZ ;  /* 0x000000ffff277224 */ /* 0x000fca00078e00ff */
        /* <DEDUP_REMOVED lines=15> */
.L_x_42:
[----:B------:R-:W-:Y:S01]  /*3470*/  IMAD.MOV.U32 R36, RZ, RZ, R38 ;  /* 0x000000ffff247224 */ /* 0x000fe200078e0026 */
[----:B------:R-:W-:-:S07]  /*3480*/  MOV R38, 0x34a0 ;  /* 0x000034a000267802 */ /* 0x000fce0000000f00 */
[----:B-----5:R-:W-:Y:S05]  /*3490*/  CALL.REL.NOINC `($__internal_1_$__cuda_sm20_rem_u64) ;  /* 0x000000a000387944 */ /* 0x020fea0003c00000 */
[----:B------:R-:W-:Y:S02]  /*34a0*/  IMAD.MOV.U32 R38, RZ, RZ, R36 ;  /* 0x000000ffff267224 */ /* 0x000fe400078e0024 */
[----:B------:R-:W-:-:S07]  /*34b0*/  IMAD.MOV.U32 R39, RZ, RZ, R43 ;  /* 0x000000ffff277224 */ /* 0x000fce00078e002b */
.L_x_43:
[----:B------:R-:W-:Y:S05]  /*34c0*/  BSYNC.RECONVERGENT B2 ;  /* 0x0000000000027941 */ /* 0x000fea0003800200 */
.L_x_41:
[----:B------:R-:W0:Y:S01]  /*34d0*/  LDS.64 R22, [R34+-0x8] ;  /* 0xfffff80022167984 */ /* 0x000e220000000a00 */
        /* <DEDUP_REMOVED lines=24> */
.L_x_45:
[----:B------:R-:W-:Y:S01]  /*3660*/  IMAD.MOV.U32 R41, RZ, RZ, R38 ;  /* 0x000000ffff297224 */ /* 0x000fe200078e0026 */
[----:B------:R-:W-:Y:S01]  /*3670*/  MOV R40, 0x36a0 ;  /* 0x000036a000287802 */ /* 0x000fe20000000f00 */
[----:B------:R-:W-:-:S07]  /*3680*/  IMAD.MOV.U32 R43, RZ, RZ, R39 ;  /* 0x000000ffff2b7224 */ /* 0x000fce00078e0027 */
[----:B-----5:R-:W-:Y:S05]  /*3690*/  CALL.REL.NOINC `($__internal_0_$__cuda_sm20_div_u64) ;  /* 0x0000009800a87944 */ /* 0x020fea0003c00000 */
[----:B------:R-:W-:Y:S02]  /*36a0*/  IMAD.MOV.U32 R14, RZ, RZ, R20 ;  /* 0x000000ffff0e7224 */ /* 0x000fe400078e0014 */
[----:B------:R-:W-:-:S07]  /*36b0*/  IMAD.MOV.U32 R15, RZ, RZ, R21 ;  /* 0x000000ffff0f7224 */ /* 0x000fce00078e0015 */
.L_x_46:
[----:B------:R-:W-:Y:S05]  /*36c0*/  BSYNC.RECONVERGENT B2 ;  /* 0x0000000000027941 */ /* 0x000fea0003800200 */
.L_x_44:
[----:B------:R-:W-:Y:S01]  /*36d0*/  ST.E.64 desc[UR36][R18.64], R14 ;  /* 0x0000000e12007985 */ /* 0x000fe2000c101b24 */
[----:B------:R-:W-:Y:S03]  /*36e0*/  BSSY.RECONVERGENT B2, `(.L_x_47) ;  /* 0x000001d000027945 */ /* 0x000fe60003800200 */
[----:B------:R-:W0:Y:S02]  /*36f0*/  LDS.64 R22, [R34+-0x8] ;  /* 0xfffff80022167984 */ /* 0x000e240000000a00 */
        /* <DEDUP_REMOVED lines=22> */
.L_x_48:
[----:B------:R-:W-:Y:S01]  /*3860*/  IMAD.MOV.U32 R36, RZ, RZ, R38 ;  /* 0x000000ffff247224 */ /* 0x000fe200078e0026 */
[----:B------:R-:W-:-:S07]  /*3870*/  MOV R38, 0x3890 ;  /* 0x0000389000267802 */ /* 0x000fce0000000f00 */
[----:B-----5:R-:W-:Y:S05]  /*3880*/  CALL.REL.NOINC `($__internal_1_$__cuda_sm20_rem_u64) ;  /* 0x0000009c003c7944 */ /* 0x020fea0003c00000 */
[----:B------:R-:W-:Y:S01]  /*3890*/  IMAD.MOV.U32 R38, RZ, RZ, R36 ;  /* 0x000000ffff267224 */ /* 0x000fe200078e0024 */
[----:B------:R-:W-:-:S07]  /*38a0*/  MOV R39, R43 ;  /* 0x0000002b00277202 */ /* 0x000fce0000000f00 */
.L_x_49:
[----:B------:R-:W-:Y:S05]  /*38b0*/  BSYNC.RECONVERGENT B2 ;  /* 0x0000000000027941 */ /* 0x000fea0003800200 */
.L_x_47:
        /* <DEDUP_REMOVED lines=25> */
.L_x_51:
[----:B------:R-:W-:Y:S01]  /*3a50*/  IMAD.MOV.U32 R41, RZ, RZ, R38 ;  /* 0x000000ffff297224 */ /* 0x000fe200078e0026 */
[----:B------:R-:W-:Y:S01]  /*3a60*/  MOV R40, 0x3a90 ;  /* 0x00003a9000287802 */ /* 0x000fe20000000f00 */
[----:B------:R-:W-:-:S07]  /*3a70*/  IMAD.MOV.U32 R43, RZ, RZ, R39 ;  /* 0x000000ffff2b7224 */ /* 0x000fce00078e0027 */
[----:B-----5:R-:W-:Y:S05]  /*3a80*/  CALL.REL.NOINC `($__internal_0_$__cuda_sm20_div_u64) ;  /* 0x0000009400ac7944 */ /* 0x020fea0003c00000 */
[----:B------:R-:W-:Y:S02]  /*3a90*/  IMAD.MOV.U32 R14, RZ, RZ, R20 ;  /* 0x000000ffff0e7224 */ /* 0x000fe400078e0014 */
[----:B------:R-:W-:-:S07]  /*3aa0*/  IMAD.MOV.U32 R15, RZ, RZ, R21 ;  /* 0x000000ffff0f7224 */ /* 0x000fce00078e0015 */
.L_x_52:
[----:B------:R-:W-:Y:S05]  /*3ab0*/  BSYNC.RECONVERGENT B2 ;  /* 0x0000000000027941 */ /* 0x000fea0003800200 */
.L_x_50:
        /* <DEDUP_REMOVED lines=25> */
.L_x_54:
[----:B------:R-:W-:Y:S01]  /*3c50*/  IMAD.MOV.U32 R36, RZ, RZ, R38 ;  /* 0x000000ffff247224 */ /* 0x000fe200078e0026 */
[----:B------:R-:W-:-:S07]  /*3c60*/  MOV R38, 0x3c80 ;  /* 0x00003c8000267802 */ /* 0x000fce0000000f00 */
[----:B-----5:R-:W-:Y:S05]  /*3c70*/  CALL.REL.NOINC `($__internal_1_$__cuda_sm20_rem_u64) ;  /* 0x0000009800407944 */ /* 0x020fea0003c00000 */
.L_x_55:
[----:B------:R-:W-:Y:S05]  /*3c80*/  BSYNC.RECONVERGENT B2 ;  /* 0x0000000000027941 */ /* 0x000fea0003800200 */
.L_x_53:
[----:B------:R-:W-:Y:S01]  /*3c90*/  IADD3 R18, P1, PT, R18, 0x20, RZ ;  /* 0x0000002012127810 */ /* 0x000fe20007f3e0ff */
[----:B------:R-:W-:-:S04]  /*3ca0*/  VIADD R34, R34, 0xffffffe0 ;  /* 0xffffffe022227836 */ /* 0x000fc80000000000 */
[----:B------:R-:W-:Y:S01]  /*3cb0*/  IMAD.X R19, RZ, RZ, R19, P1 ;  /* 0x000000ffff137224 */ /* 0x000fe200008e0613 */
[----:B------:R-:W-:Y:S07]  /*3cc0*/  @P0 BRA `(.L_x_56) ;  /* 0xffffffec00fc0947 */ /* 0x000fee000383ffff */
[----:B------:R-:W-:Y:S05]  /*3cd0*/  BSYNC.RECONVERGENT B1 ;  /* 0x0000000000017941 */ /* 0x000fea0003800200 */
.L_x_31:
[----:B------:R-:W0:Y:S01]  /*3ce0*/  LDCU UR4, c[0x0][0x3b4] ;  /* 0x00007680ff0477ac */ /* 0x000e220008000800 */
[----:B------:R-:W-:Y:S02]  /*3cf0*/  IMAD.MOV.U32 R35, RZ, RZ, R31 ;  /* 0x000000ffff237224 */ /* 0x000fe400078e001f */
[----:B0-----:R-:W-:-:S07]  /*3d00*/  IMAD.U32 R34, RZ, RZ, UR4 ;  /* 0x00000004ff227e24 */ /* 0x001fce000f8e00ff */
.L_x_30:
[----:B------:R-:W-:-:S04]  /*3d10*/  ISETP.NE.U32.AND P0, PT, R48, RZ, PT ;  /* 0x000000ff3000720c */ /* 0x000fc80003f05070 */
[----:B------:R-:W-:-:S13]  /*3d20*/  ISETP.NE.AND.EX P0, PT, RZ, RZ, PT, P0 ;  /* 0x000000ffff00720c */ /* 0x000fda0003f05300 */
[----:B------:R-:W-:Y:S05]  /*3d30*/  @!P0 BRA `(.L_x_29) ;  /* 0x0000000800d08947 */ /* 0x000fea0003800000 */
[----:B------:R-:W-:-:S04]  /*3d40*/  ISETP.NE.U32.AND P0, PT, R48, 0x1, PT ;  /* 0x000000013000780c */ /* 0x000fc80003f05070 */
[----:B------:R-:W-:-:S13]  /*3d50*/  ISETP.NE.AND.EX P0, PT, RZ, RZ, PT, P0 ;  /* 0x000000ffff00720c */ /* 0x000fda0003f05300 */
[----:B------:R-:W-:Y:S05]  /*3d60*/  @!P0 BRA `(.L_x_57) ;  /* 0x0000000800188947 */ /* 0x000fea0003800000 */
[----:B------:R-:W0:Y:S01]  /*3d70*/  S2UR UR5, SR_CgaCtaId ;  /* 0x00000000000579c3 */ /* 0x000e220000008800 */
[----:B------:R-:W1:Y:S01]  /*3d80*/  LDCU UR6, c[0x0][0x3b0] ;  /* 0x00007600ff0677ac */ /* 0x000e620008000800 */
[----:B------:R-:W-:Y:S01]  /*3d90*/  LOP3.LUT R37, RZ, R35, RZ, 0x33, !PT ;  /* 0x00000023ff257212 */ /* 0x000fe200078e33ff */
[----:B------:R-:W-:Y:S01]  /*3da0*/  BSSY.RECONVERGENT B1, `(.L_x_58) ;  /* 0x0000022000017945 */ /* 0x000fe20003800200 */
[----:B------:R-:W-:-:S03]  /*3db0*/  UMOV UR4, 0x400 ;  /* 0x0000040000047882 */ /* 0x000fc60000000000 */
[----:B-1----:R-:W-:Y:S01]  /*3dc0*/  VIADD R37, R37, UR6 ;  /* 0x0000000625257c36 */ /* 0x002fe20008000000 */
[----:B0-----:R-:W-:-:S06]  /*3dd0*/  ULEA UR4, UR5, UR4, 0x18 ;  /* 0x0000000405047291 */ /* 0x001fcc000f8ec0ff */
[----:B------:R-:W-:-:S05]  /*3de0*/  LEA R37, R37, UR4, 0x3 ;  /* 0x0000000425257c11 */ /* 0x000fca000f8e18ff */
[----:B------:R-:W0:Y:S02]  /*3df0*/  LDS.64 R22, [R37] ;  /* 0x0000000025167984 */ /* 0x000e240000000a00 */
        /* <DEDUP_REMOVED lines=23> */
.L_x_59:
[----:B------:R-:W-:Y:S01]  /*3f70*/  IMAD.MOV.U32 R41, RZ, RZ, R36 ;  /* 0x000000ffff297224 */ /* 0x000fe200078e0024 */
[----:B------:R-:W-:-:S07]  /*3f80*/  MOV R40, 0x3fa0 ;  /* 0x00003fa000287802 */ /* 0x000fce0000000f00 */
[----:B-----5:R-:W-:Y:S05]  /*3f90*/  CALL.REL.NOINC `($__internal_0_$__cuda_sm20_div_u64) ;  /* 0x0000009000687944 */ /* 0x020fea0003c00000 */
[----:B------:R-:W-:Y:S02]  /*3fa0*/  IMAD.MOV.U32 R14, RZ, RZ, R20 ;  /* 0x000000ffff0e7224 */ /* 0x000fe400078e0014 */
[----:B------:R-:W-:-:S07]  /*3fb0*/  IMAD.MOV.U32 R15, RZ, RZ, R21 ;  /* 0x000000ffff0f7224 */ /* 0x000fce00078e0015 */
.L_x_60:
[----:B------:R-:W-:Y:S05]  /*3fc0*/  BSYNC.RECONVERGENT B1 ;  /* 0x0000000000017941 */ /* 0x000fea0003800200 */
.L_x_58:
[C---:B------:R-:W-:Y:S01]  /*3fd0*/  LEA R18, P0, R35.reuse, R16, 0x3 ;  /* 0x0000001023127211 */ /* 0x040fe200078018ff */
[----:B------:R-:W-:Y:S03]  /*3fe0*/  BSSY.RECONVERGENT B1, `(.L_x_61) ;  /* 0x000001f000017945 */ /* 0x000fe60003800200 */
[----:B------:R-:W-:-:S05]  /*3ff0*/  LEA.HI.X R19, R35, R17, R34, 0x3, P0 ;  /* 0x0000001123137211 */ /* 0x000fca00000f1c22 */
[----:B------:R-:W-:Y:S04]  /*4000*/  ST.E.64 desc[UR36][R18.64], R14 ;  /* 0x0000000e12007985 */ /* 0x000fe8000c101b24 */
        /* <DEDUP_REMOVED lines=23> */
.L_x_62:
[----:B------:R-:W-:Y:S01]  /*4180*/  IMAD.MOV.U32 R39, RZ, RZ, R43 ;  /* 0x000000ffff277224 */ /* 0x000fe200078e002b */
[----:B------:R-:W-:-:S07]  /*4190*/  MOV R38, 0x41b0 ;  /* 0x000041b000267802 */ /* 0x000fce0000000f00 */
[----:B-----5:R-:W-:Y:S05]  /*41a0*/  CALL.REL.NOINC `($__internal_1_$__cuda_sm20_rem_u64) ;  /* 0x0000009000f47944 */ /* 0x020fea0003c00000 */
[----:B------:R-:W-:Y:S02]  /*41b0*/  IMAD.MOV.U32 R38, RZ, RZ, R36 ;  /* 0x000000ffff267224 */ /* 0x000fe400078e0024 */
[----:B------:R-:W-:-:S07]  /*41c0*/  IMAD.MOV.U32 R39, RZ, RZ, R43 ;  /* 0x000000ffff277224 */ /* 0x000fce00078e002b */
.L_x_63:
[----:B------:R-:W-:Y:S05]  /*41d0*/  BSYNC.RECONVERGENT B1 ;  /* 0x0000000000017941 */ /* 0x000fea0003800200 */
.L_x_61:
        /* <DEDUP_REMOVED lines=18> */
[----:B------:R-:W-:Y:S01]  /*4300*/  @P0 IMAD.IADD R15, R15, 0x1, -R22 ;  /* 0x000000010f0f0824 */ /* 0x000fe200078e0a16 */
[----:B------:R-:W-:-:S04]  /*4310*/  @P0 IADD3 R14, PT, PT, R14, 0x1, RZ ;  /* 0x000000010e0e0810 */ /* 0x000fc80007ffe0ff */
[----:B------:R-:W-:Y:S01]  /*4320*/  ISETP.GE.U32.AND P1, PT, R15, R22, PT ;  /* 0x000000160f00720c */ /* 0x000fe20003f26070 */
[----:B------:R-:W-:-:S12]  /*4330*/  IMAD.MOV.U32 R15, RZ, RZ, RZ ;  /* 0x000000ffff0f7224 */ /* 0x000fd800078e00ff */
[----:B------:R-:W-:Y:S01]  /*4340*/  @P1 VIADD R14, R14, 0x1 ;  /* 0x000000010e0e1836 */ /* 0x000fe20000000000 */
[----:B------:R-:W-:Y:S01]  /*4350*/  @!P2 LOP3.LUT R14, RZ, R22, RZ, 0x33, !PT ;  /* 0x00000016ff0ea212 */ /* 0x000fe200078e33ff */
[----:B------:R-:W-:Y:S06]  /*4360*/  BRA `(.L_x_66) ;  /* 0x0000000000187947 */ /* 0x000fec0003800000 */
.L_x_65:
[----:B------:R-:W-:Y:S01]  /*4370*/  IMAD.MOV.U32 R41, RZ, RZ, R38 ;  /* 0x000000ffff297224 */ /* 0x000fe200078e0026 */
[----:B------:R-:W-:Y:S01]  /*4380*/  MOV R40, 0x43b0 ;  /* 0x000043b000287802 */ /* 0x000fe20000000f00 */
[----:B------:R-:W-:-:S07]  /*4390*/  IMAD.MOV.U32 R43, RZ, RZ, R39 ;  /* 0x000000ffff2b7224 */ /* 0x000fce00078e0027 */
[----:B-----5:R-:W-:Y:S05]  /*43a0*/  CALL.REL.NOINC `($__internal_0_$__cuda_sm20_div_u64) ;  /* 0x0000008c00647944 */ /* 0x020fea0003c00000 */
[----:B------:R-:W-:Y:S02]  /*43b0*/  IMAD.MOV.U32 R14, RZ, RZ, R20 ;  /* 0x000000ffff0e7224 */ /* 0x000fe400078e0014 */
[----:B------:R-:W-:-:S07]  /*43c0*/  IMAD.MOV.U32 R15, RZ, RZ, R21 ;  /* 0x000000ffff0f7224 */ /* 0x000fce00078e0015 */
.L_x_66:
[----:B------:R-:W-:Y:S05]  /*43d0*/  BSYNC.RECONVERGENT B1 ;  /* 0x0000000000017941 */ /* 0x000fea0003800200 */
.L_x_64:
        /* <DEDUP_REMOVED lines=25> */
.L_x_68:
[----:B------:R-:W-:Y:S01]  /*4570*/  IMAD.MOV.U32 R36, RZ, RZ, R38 ;  /* 0x000000ffff247224 */ /* 0x000fe200078e0026 */
[----:B------:R-:W-:-:S07]  /*4580*/  MOV R38, 0x45a0 ;  /* 0x000045a000267802 */ /* 0x000fce0000000f00 */
[----:B-----5:R-:W-:Y:S05]  /*4590*/  CALL.REL.NOINC `($__internal_1_$__cuda_sm20_rem_u64) ;  /* 0x0000008c00f87944 */ /* 0x020fea0003c00000 */
.L_x_69:
[----:B------:R-:W-:Y:S05]  /*45a0*/  BSYNC.RECONVERGENT B1 ;  /* 0x0000000000017941 */ /* 0x000fea0003800200 */
.L_x_67:
[----:B------:R-:W-:-:S05]  /*45b0*/  IADD3 R35, P0, PT, R35, 0x2, RZ ;  /* 0x0000000223237810 */ /* 0x000fca0007f1e0ff */
[----:B------:R-:W-:-:S08]  /*45c0*/  IMAD.X R34, RZ, RZ, R34, P0 ;  /* 0x000000ffff227224 */ /* 0x000fd000000e0622 */
.L_x_57:
[----:B------:R-:W0:Y:S02]  /*45d0*/  LDCU UR4, c[0x0][0x3b0] ;  /* 0x00007600ff0477ac */ /* 0x000e240008000800 */
[----:B0-----:R-:W-:-:S09]  /*45e0*/  ULOP3.LUT UP0, URZ, UR4, 0x1, URZ, 0xc0, !UPT ;  /* 0x0000000104ff7892 */ /* 0x001fd2000f80c0ff */
[----:B------:R-:W-:Y:S05]  /*45f0*/  BRA.U !UP0, `(.L_x_29) ;  /* 0x0000000108a07547 */ /* 0x000fea000b800000 */
[----:B------:R-:W0:Y:S01]  /*4600*/  S2R R18, SR_CgaCtaId ;  /* 0x0000000000127919 */ /* 0x000e220000008800 */
[----:B------:R-:W-:Y:S01]  /*4610*/  MOV R15, 0x400 ;  /* 0x00000400000f7802 */ /* 0x000fe20000000f00 */
[----:B------:R-:W-:Y:S01]  /*4620*/  BSSY.RECONVERGENT B1, `(.L_x_70) ;  /* 0x0000022000017945 */ /* 0x000fe20003800200 */
[----:B------:R-:W-:-:S05]  /*4630*/  LOP3.LUT R14, RZ, R35, RZ, 0x33, !PT ;  /* 0x00000023ff0e7212 */ /* 0x000fca00078e33ff */
[----:B------:R-:W-:Y:S01]  /*4640*/  VIADD R14, R14, UR4 ;  /* 0x000000040e0e7c36 */ /* 0x000fe20008000000 */
[----:B0-----:R-:W-:-:S05]  /*4650*/  LEA R15, R18, R15, 0x18 ;  /* 0x0000000f120f7211 */ /* 0x001fca00078ec0ff */
[----:B------:R-:W-:-:S05]  /*4660*/  IMAD R14, R14, 0x8, R15 ;  /* 0x000000080e0e7824 */ /* 0x000fca00078e020f */
        /* <DEDUP_REMOVED lines=24> */
.L_x_71:
[----:B------:R-:W-:Y:S01]  /*47f0*/  IMAD.MOV.U32 R41, RZ, RZ, R36 ;  /* 0x000000ffff297224 */ /* 0x000fe200078e0024 */
[----:B------:R-:W-:-:S07]  /*4800*/  MOV R40, 0x4820 ;  /* 0x0000482000287802 */ /* 0x000fce0000000f00 */
[----:B-----5:R-:W-:Y:S05]  /*4810*/  CALL.REL.NOINC `($__internal_0_$__cuda_sm20_div_u64) ;  /* 0x0000008800487944 */ /* 0x020fea0003c00000 */
[----:B------:R-:W-:Y:S02]  /*4820*/  IMAD.MOV.U32 R14, RZ, RZ, R20 ;  /* 0x000000ffff0e7224 */ /* 0x000fe400078e0014 */
[----:B------:R-:W-:-:S07]  /*4830*/  IMAD.MOV.U32 R15, RZ, RZ, R21 ;  /* 0x000000ffff0f7224 */ /* 0x000fce00078e0015 */
.L_x_72:
[----:B------:R-:W-:Y:S05]  /*4840*/  BSYNC.RECONVERGENT B1 ;  /* 0x0000000000017941 */ /* 0x000fea0003800200 */
.L_x_70:
[----:B------:R-:W-:-:S04]  /*4850*/  LEA R18, P0, R35, R16, 0x3 ;  /* 0x0000001023127211 */ /* 0x000fc800078018ff */
[----:B------:R-:W-:-:S05]  /*4860*/  LEA.HI.X R19, R35, R17, R34, 0x3, P0 ;  /* 0x0000001123137211 */ /* 0x000fca00000f1c22 */
[----:B------:R0:W-:Y:S04]  /*4870*/  ST.E.64 desc[UR36][R18.64], R14 ;  /* 0x0000000e12007985 */ /* 0x0001e8000c101b24 */
.L_x_29:
[----:B------:R-:W1:Y:S01]  /*4880*/  LDCU.64 UR4, c[0x0][0x3b0] ;  /* 0x00007600ff0477ac */ /* 0x000e620008000a00 */
[----:B------:R-:W-:Y:S01]  /*4890*/  BSSY.RECONVERGENT B1, `(.L_x_73) ;  /* 0x0000154000017945 */ /* 0x000fe20003800200 */
[----:B------:R-:W-:Y:S01]  /*48a0*/  IMAD.MOV.U32 R21, RZ, RZ, RZ ;  /* 0x000000ffff157224 */ /* 0x000fe200078e00ff */
[----:B------:R-:W-:Y:S01]  /*48b0*/  PRMT R20, RZ, 0x7610, R20 ;  /* 0x00007610ff147816 */ /* 0x000fe20000000014 */
[----:B------:R-:W-:Y:S01]  /*48c0*/  IMAD.MOV.U32 R23, RZ, RZ, RZ ;  /* 0x000000ffff177224 */ /* 0x000fe200078e00ff */
[----:B------:R-:W-:Y:S01]  /*48d0*/  PRMT R22, RZ, 0x7610, R22 ;  /* 0x00007610ff167816 */ /* 0x000fe20000000016 */
[----:B------:R-:W-:Y:S02]  /*48e0*/  IMAD.MOV.U32 R41, RZ, RZ, R8 ;  /* 0x000000ffff297224 */ /* 0x000fe400078e0008 */
[----:B------:R-:W-:Y:S02]  /*48f0*/  IMAD.MOV.U32 R38, RZ, RZ, R13 ;  /* 0x000000ffff267224 */ /* 0x000fe400078e000d */
[----:B-1----:R-:W-:-:S02]  /*4900*/  IMAD.U32 R34, RZ, RZ, UR4 ;  /* 0x00000004ff227e24 */ /* 0x002fc4000f8e00ff */
[----:B------:R-:W-:-:S07]  /*4910*/  IMAD.U32 R35, RZ, RZ, UR5 ;  /* 0x00000005ff237e24 */ /* 0x000fce000f8e00ff */
.L_x_83:
[----:B012---:R-:W-:-:S04]  /*4920*/  LEA R14, P0, R41, R16, 0x3 ;  /* 0x00000010290e7211 */ /* 0x007fc800078018ff */
[----:B------:R-:W-:-:S05]  /*4930*/  LEA.HI.X R15, R41, R17, R38, 0x3, P0 ;  /* 0x00000011290f7211 */ /* 0x000fca00000f1c26 */
[----:B-----5:R0:W5:Y:S01]  /*4940*/  LD.E.64 R18, desc[UR36][R14.64] ;  /* 0x000000240e127980 */ /* 0x020162000c101b00 */
[----:B------:R-:W-:Y:S01]  /*4950*/  IADD3 R37, P1, PT, -R21, R32, RZ ;  /* 0x0000002015257210 */ /* 0x000fe20007f3e1ff */
[----:B------:R-:W-:Y:S03]  /*4960*/  BSSY.RECONVERGENT B2, `(.L_x_74) ;  /* 0x000009d000027945 */ /* 0x000fe60003800200 */
[----:B------:R-:W-:Y:S01]  /*4970*/  ISETP.LT.U32.AND P0, PT, R37, RZ, PT ;  /* 0x000000ff2500720c */ /* 0x000fe20003f01070 */
[----:B------:R-:W-:-:S05]  /*4980*/  IMAD.X R40, R28, 0x1, ~R23, P1 ;  /* 0x000000011c287824 */ /* 0x000fca00008e0e17 */
[----:B------:R-:W-:-:S04]  /*4990*/  ISETP.LT.AND.EX P0, PT, R40, RZ, PT, P0 ;  /* 0x000000ff2800720c */ /* 0x000fc80003f01300 */
[----:B------:R-:W-:Y:S02]  /*49a0*/  SEL R36, R37, RZ, P0 ;  /* 0x000000ff25247207 */ /* 0x000fe40000000000 */
[----:B------:R-:W-:Y:S02]  /*49b0*/  SEL R51, R40, RZ, P0 ;  /* 0x000000ff28337207 */ /* 0x000fe40000000000 */
[----:B------:R-:W-:-:S04]  /*49c0*/  IADD3 R37, P1, PT, -R36, R37, RZ ;  /* 0x0000002524257210 */ /* 0x000fc80007f3e1ff */
[----:B------:R-:W-:Y:S01]  /*49d0*/  ISETP.GE.U32.AND P0, PT, R37, 0xf, PT ;  /* 0x0000000f2500780c */ /* 0x000fe20003f06070 */
[----:B------:R-:W-:Y:S01]  /*49e0*/  IMAD.X R39, R40, 0x1, ~R51, P1 ;  /* 0x0000000128277824 */ /* 0x000fe200008e0e33 */
[----:B------:R-:W-:Y:S01]  /*49f0*/  IADD3 R40, P2, PT, R41, -R36, RZ ;  /* 0x8000002429287210 */ /* 0x000fe20007f5e0ff */
[----:B------:R-:W-:-:S03]  /*4a00*/  IMAD.IADD R37, R20, 0x1, R36 ;  /* 0x0000000114257824 */ /* 0x000fc600078e0224 */
[----:B------:R-:W-:Y:S01]  /*4a10*/  ISETP.GE.U32.AND.EX P0, PT, R39, RZ, PT, P0 ;  /* 0x000000ff2700720c */ /* 0x000fe20003f06100 */
[----:B------:R-:W-:Y:S01]  /*4a20*/  IMAD.MOV R43, RZ, RZ, -R37 ;  /* 0x000000ffff2b7224 */ /* 0x000fe200078e0a25 */
[----:B------:R-:W-:Y:S01]  /*4a30*/  IADD3 R39, P3, PT, R34, -0x2, RZ ;  /* 0xfffffffe22277810 */ /* 0x000fe20007f7e0ff */
[----:B------:R-:W-:Y:S01]  /*4a40*/  IMAD.X R55, R38, 0x1, ~R51, P2 ;  /* 0x0000000126377824 */ /* 0x000fe200010e0e33 */
[----:B------:R-:W-:Y:S02]  /*4a50*/  LOP3.LUT P1, RZ, R40, 0xf, RZ, 0xc0, !PT ;  /* 0x0000000f28ff7812 */ /* 0x000fe4000782c0ff */
[----:B------:R-:W-:Y:S02]  /*4a60*/  IADD3.X R37, PT, PT, R35, -0x1, RZ, P3, !PT ;  /* 0xffffffff23257810 */ /* 0x000fe40001ffe4ff */
[----:B------:R-:W-:-:S05]  /*4a70*/  PRMT R43, R43, 0x7710, RZ ;  /* 0x000077102b2b7816 */ /* 0x000fca00000000ff */
[----:B0-----:R-:W-:Y:S05]  /*4a80*/  @!P0 BRA `(.L_x_75) ;  /* 0x0000000800288947 */ /* 0x001fea0003800000 */
[----:B------:R-:W-:Y:S01]  /*4a90*/  LOP3.LUT R57, R40, 0xfffffff0, RZ, 0xc0, !PT ;  /* 0xfffffff028397812 */ /* 0x000fe200078ec0ff */
[----:B------:R-:W-:Y:S02]  /*4aa0*/  IMAD.MOV.U32 R40, RZ, RZ, RZ ;  /* 0x000000ffff287224 */ /* 0x000fe400078e00ff */
[----:B------:R-:W-:-:S07]  /*4ab0*/  IMAD.MOV.U32 R54, RZ, RZ, RZ ;  /* 0x000000ffff367224 */ /* 0x000fce00078e00ff */
.L_x_76:
[----:B------:R-:W-:-:S04]  /*4ac0*/  LEA R34, P0, R39, R16, 0x3 ;  /* 0x0000001027227211 */ /* 0x000fc800078018ff */
[----:B------:R-:W-:-:S05]  /*4ad0*/  LEA.HI.X R35, R39, R17, R37, 0x3, P0 ;  /* 0x0000001127237211 */ /* 0x000fca00000f1c25 */
[----:B------:R-:W2:Y:S02]  /*4ae0*/  LD.E.64 R50, desc[UR36][R34.64] ;  /* 0x0000002422327980 */ /* 0x000ea4000c101b00 */
[----:B--2--5:R-:W-:-:S04]  /*4af0*/  ISETP.GT.U32.AND P0, PT, R50, R18, PT ;  /* 0x000000123200720c */ /* 0x024fc80003f04070 */
[----:B------:R-:W-:-:S13]  /*4b00*/  ISETP.GT.U32.AND.EX P0, PT, R51, R19, PT, P0 ;  /* 0x000000133300720c */ /* 0x000fda0003f04100 */
[----:B------:R-:W-:-:S05]  /*4b10*/  @!P0 IADD3 R18, P2, PT, R18, 0x1, RZ ;  /* 0x0000000112128810 */ /* 0x000fca0007f5e0ff */
[----:B------:R-:W-:Y:S02]  /*4b20*/  @!P0 IMAD.X R19, RZ, RZ, R19, P2 ;  /* 0x000000ffff138224 */ /* 0x000fe400010e0613 */
[----:B------:R-:W-:Y:S02]  /*4b30*/  @!P0 IMAD.MOV.U32 R52, RZ, RZ, R18 ;  /* 0x000000ffff348224 */ /* 0x000fe400078e0012 */
[----:B------:R-:W-:-:S05]  /*4b40*/  @!P0 IMAD.MOV.U32 R53, RZ, RZ, R19 ;  /* 0x000000ffff358224 */ /* 0x000fca00078e0013 */
[----:B------:R0:W-:Y:S04]  /*4b50*/  @!P0 ST.E.64 desc[UR36][R14.64], R52 ;  /* 0x000000340e008985 */ /* 0x0001e8000c101b24 */
[----:B------:R-:W2:Y:S02]  /*4b60*/  LD.E.64 R50, desc[UR36][R34.64+-0x8] ;  /* 0xfffff82422327980 */ /* 0x000ea4000c101b00 */
[----:B--2---:R-:W-:-:S04]  /*4b70*/  ISETP.GT.U32.AND P0, PT, R50, R18, PT ;  /* 0x000000123200720c */ /* 0x004fc80003f04070 */
[----:B------:R-:W-:-:S13]  /*4b80*/  ISETP.GT.U32.AND.EX P0, PT, R51, R19, PT, P0 ;  /* 0x000000133300720c */ /* 0x000fda0003f04100 */
[----:B------:R-:W-:-:S05]  /*4b90*/  @!P0 IADD3 R18, P2, PT, R18, 0x1, RZ ;  /* 0x0000000112128810 */ /* 0x000fca0007f5e0ff */
[----:B------:R-:W-:Y:S02]  /*4ba0*/  @!P0 IMAD.X R19, RZ, RZ, R19, P2 ;  /* 0x000000ffff138224 */ /* 0x000fe400010e0613 */
[----:B0-----:R-:W-:Y:S02]  /*4bb0*/  @!P0 IMAD.MOV.U32 R52, RZ, RZ, R18 ;  /* 0x000000ffff348224 */ /* 0x001fe400078e0012 */
        /* <DEDUP_REMOVED lines=13> */
[----:B------:R-:W-:-:S04]  /*4c90*/  @!P0 IADD3 R18, P2, PT, R18, 0x1, RZ ;  /* 0x0000000112128810 */ /* 0x000fc80007f5e0ff */
[----:B0-----:R-:W-:Y:S01]  /*4ca0*/  @!P0 MOV R52, R18 ;  /* 0x0000001200348202 */ /* 0x001fe20000000f00 */
[----:B------:R-:W-:-:S04]  /*4cb0*/  @!P0 IMAD.X R19, RZ, RZ, R19, P2 ;  /* 0x000000ffff138224 */ /* 0x000fc800010e0613 */
        /* <DEDUP_REMOVED lines=94> */
[----:B------:R-:W-:Y:S01]  /*52a0*/  @!P0 IMAD.X R19, RZ, RZ, R19, P2 ;  /* 0x000000ffff138224 */ /* 0x000fe200010e0613 */
[----:B------:R-:W-:-:S04]  /*52b0*/  IADD3 R39, P2, PT, R39, -0x10, RZ ;  /* 0xfffffff027277810 */ /* 0x000fc80007f5e0ff */
[----:B------:R0:W-:Y:S01]  /*52c0*/  @!P0 ST.E.64 desc[UR36][R14.64], R18 ;  /* 0x000000120e008985 */ /* 0x0001e2000c101b24 */
[----:B------:R-:W-:Y:S02]  /*52d0*/  IADD3 R40, P0, PT, R40, 0x10, RZ ;  /* 0x0000001028287810 */ /* 0x000fe40007f1e0ff */
[----:B------:R-:W-:-:S03]  /*52e0*/  IADD3.X R37, PT, PT, R37, -0x1, RZ, P2, !PT ;  /* 0xffffffff25257810 */ /* 0x000fc600017fe4ff */
[----:B------:R-:W-:Y:S01]  /*52f0*/  IMAD.X R54, RZ, RZ, R54, P0 ;  /* 0x000000ffff367224 */ /* 0x000fe200000e0636 */
[----:B------:R-:W-:-:S04]  /*5300*/  ISETP.NE.U32.AND P0, PT, R40, R57, PT ;  /* 0x000000392800720c */ /* 0x000fc80003f05070 */
[----:B------:R-:W-:-:S13]  /*5310*/  ISETP.NE.AND.EX P0, PT, R54, R55, PT, P0 ;  /* 0x000000373600720c */ /* 0x000fda0003f05300 */
[----:B0-----:R-:W-:Y:S05]  /*5320*/  @P0 BRA `(.L_x_76) ;  /* 0xfffffff400e40947 */ /* 0x001fea000383ffff */
.L_x_75:
[----:B------:R-:W-:Y:S05]  /*5330*/  BSYNC.RECONVERGENT B2 ;  /* 0x0000000000027941 */ /* 0x000fea0003800200 */
.L_x_74:
[----:B------:R-:W-:Y:S01]  /*5340*/  BSSY.RECONVERGENT B2, `(.L_x_77) ;  /* 0x000009f000027945 */ /* 0x000fe20003800200 */
[----:B------:R-:W-:Y:S02]  /*5350*/  IMAD.MOV.U32 R34, RZ, RZ, R41 ;  /* 0x000000ffff227224 */ /* 0x000fe400078e0029 */
[----:B------:R-:W-:Y:S02]  /*5360*/  IMAD.MOV.U32 R35, RZ, RZ, R38 ;  /* 0x000000ffff237224 */ /* 0x000fe400078e0026 */
[----:B------:R-:W-:Y:S01]  /*5370*/  IMAD.IADD R43, R24, 0x1, R43 ;  /* 0x00000001182b7824 */ /* 0x000fe200078e022b */
[----:B------:R-:W-:Y:S06]  /*5380*/  @!P1 BRA `(.L_x_78) ;  /* 0x0000000800689947 */ /* 0x000fec0003800000 */
[----:B------:R-:W0:Y:S01]  /*5390*/  LDCU UR4, c[0x0][0x3b0] ;  /* 0x00007600ff0477ac */ /* 0x000e220008000800 */
[----:B------:R-:W-:Y:S01]  /*53a0*/  IMAD.MOV R41, RZ, RZ, -R36 ;  /* 0x000000ffff297224 */ /* 0x000fe200078e0a24 */
[----:B------:R-:W-:Y:S01]  /*53b0*/  LOP3.LUT R36, RZ, R22, RZ, 0x33, !PT ;  /* 0x00000016ff247212 */ /* 0x000fe200078e33ff */
[----:B------:R-:W-:Y:S03]  /*53c0*/  BSSY.RECONVERGENT B3, `(.L_x_79) ;  /* 0x000004c000037945 */ /* 0x000fe60003800200 */
[----:B------:R-:W-:-:S04]  /*53d0*/  PRMT R41, R41, 0x7710, RZ ;  /* 0x0000771029297816 */ /* 0x000fc800000000ff */
[----:B0-----:R-:W-:-:S04]  /*53e0*/  IADD3 R36, PT, PT, R41, UR4, R36 ;  /* 0x0000000429247c10 */ /* 0x001fc8000fffe024 */
[----:B------:R-:W-:-:S04]  /*53f0*/  LOP3.LUT R36, R36, 0xf, RZ, 0xc0, !PT ;  /* 0x0000000f24247812 */ /* 0x000fc800078ec0ff */
[----:B------:R-:W-:-:S04]  /*5400*/  IADD3 R38, P1, PT, R36, -0x1, RZ ;  /* 0xffffffff24267810 */ /* 0x000fc80007f3e0ff */
[----:B------:R-:W-:Y:S01]  /*5410*/  ISETP.GE.U32.AND P0, PT, R38, 0x7, PT ;  /* 0x000000072600780c */ /* 0x000fe20003f06070 */
[----:B------:R-:W-:Y:S01]  /*5420*/  IMAD.X R38, RZ, RZ, -0x1, P1 ;  /* 0xffffffffff267424 */ /* 0x000fe200008e06ff */
[----:B------:R-:W-:-:S04]  /*5430*/  LOP3.LUT P1, RZ, R36, 0x7, RZ, 0xc0, !PT ;  /* 0x0000000724ff7812 */ /* 0x000fc8000782c0ff */
[----:B------:R-:W-:-:S13]  /*5440*/  ISETP.GE.U32.AND.EX P0, PT, R38, RZ, PT, P0 ;  /* 0x000000ff2600720c */ /* 0x000fda0003f06100 */
[----:B------:R-:W-:Y:S05]  /*5450*/  @!P0 BRA `(.L_x_80) ;  /* 0x0000000400088947 */ /* 0x000fea0003800000 */
        /* <DEDUP_REMOVED lines=62> */
[----:B------:R-:W-:-:S05]  /*5840*/  @!P0 IMAD.X R19, RZ, RZ, R19, P2 ;  /* 0x000000ffff138224 */ /* 0x000fca00010e0613 */
[----:B------:R0:W-:Y:S01]  /*5850*/  @!P0 ST.E.64 desc[UR36][R14.64], R18 ;  /* 0x000000120e008985 */ /* 0x0001e2000c101b24 */
[----:B------:R-:W-:-:S04]  /*5860*/  IADD3 R39, P0, PT, R39, -0x8, RZ ;  /* 0xfffffff827277810 */ /* 0x000fc80007f1e0ff */
[----:B------:R-:W-:-:S09]  /*5870*/  IADD3.X R37, PT, PT, R37, -0x1, RZ, P0, !PT ;  /* 0xffffffff25257810 */ /* 0x000fd200007fe4ff */
.L_x_80:
[----:B------:R-:W-:Y:S05]  /*5880*/  BSYNC.RECONVERGENT B3 ;  /* 0x0000000000037941 */ /* 0x000fea0003800200 */
.L_x_79:
[----:B------:R-:W-:Y:S05]  /*5890*/  @!P1 BRA `(.L_x_78) ;  /* 0x0000000400249947 */ /* 0x000fea0003800000 */
[----:B------:R-:W-:Y:S01]  /*58a0*/  LOP3.LUT R36, R43, 0xffff, RZ, 0xc0, !PT ;  /* 0x0000ffff2b247812 */ /* 0x000fe200078ec0ff */
[----:B------:R-:W-:Y:S03]  /*58b0*/  BSSY.RECONVERGENT B3, `(.L_x_81) ;  /* 0x000002c000037945 */ /* 0x000fe60003800200 */
[C---:B------:R-:W-:Y:S02]  /*58c0*/  LOP3.LUT R38, R36.reuse, 0x7, RZ, 0xc0, !PT ;  /* 0x0000000724267812 */ /* 0x040fe400078ec0ff */
[----:B------:R-:W-:Y:S02]  /*58d0*/  LOP3.LUT R43, R36, 0x3, RZ, 0xc0, !PT ;  /* 0x00000003242b7812 */ /* 0x000fe400078ec0ff */
[----:B------:R-:W-:-:S04]  /*58e0*/  IADD3 R38, P0, PT, R38, -0x1, RZ ;  /* 0xffffffff26267810 */ /* 0x000fc80007f1e0ff */
[----:B------:R-:W-:Y:S01]  /*58f0*/  ISETP.GE.U32.AND P1, PT, R38, 0x3, PT ;  /* 0x000000032600780c */ /* 0x000fe20003f26070 */
[----:B------:R-:W-:Y:S01]  /*5900*/  IMAD.X R36, RZ, RZ, -0x1, P0 ;  /* 0xffffffffff247424 */ /* 0x000fe200000e06ff */
[----:B------:R-:W-:-:S04]  /*5910*/  ISETP.NE.U32.AND P0, PT, R43, RZ, PT ;  /* 0x000000ff2b00720c */ /* 0x000fc80003f05070 */
[----:B------:R-:W-:Y:S02]  /*5920*/  ISETP.GE.U32.AND.EX P1, PT, R36, RZ, PT, P1 ;  /* 0x000000ff2400720c */ /* 0x000fe40003f26110 */
[----:B------:R-:W-:-:S11]  /*5930*/  ISETP.NE.AND.EX P0, PT, RZ, RZ, PT, P0 ;  /* 0x000000ffff00720c */ /* 0x000fd60003f05300 */
[----:B------:R-:W-:Y:S05]  /*5940*/  @!P1 BRA `(.L_x_82) ;  /* 0x0000000000889947 */ /* 0x000fea0003800000 */
[----:B------:R-:W-:-:S04]  /*5950*/  LEA R50, P1, R39, R16, 0x3 ;  /* 0x0000001027327211 */ /* 0x000fc800078218ff */
[----:B------:R-:W-:-:S05]  /*5960*/  LEA.HI.X R51, R39, R17, R37, 0x3, P1 ;  /* 0x0000001127337211 */ /* 0x000fca00008f1c25 */
[----:B------:R-:W2:Y:S02]  /*5970*/  LD.E.64 R40, desc[UR36][R50.64] ;  /* 0x0000002432287980 */ /* 0x000ea4000c101b00 */
[----:B--2--5:R-:W-:-:S04]  /*5980*/  ISETP.GT.U32.AND P1, PT, R40, R18, PT ;  /* 0x000000122800720c */ /* 0x024fc80003f24070 */
[----:B------:R-:W-:-:S13]  /*5990*/  ISETP.GT.U32.AND.EX P1, PT, R41, R19, PT, P1 ;  /* 0x000000132900720c */ /* 0x000fda0003f24110 */
[----:B0-----:R-:W-:-:S05]  /*59a0*/  @!P1 IADD3 R18, P2, PT, R18, 0x1, RZ ;  /* 0x0000000112129810 */ /* 0x001fca0007f5e0ff */
        /* <DEDUP_REMOVED lines=28> */
.L_x_82:
[----:B------:R-:W-:Y:S05]  /*5b70*/  BSYNC.RECONVERGENT B3 ;  /* 0x0000000000037941 */ /* 0x000fea0003800200 */
.L_x_81:
[----:B------:R-:W-:Y:S05]  /*5b80*/  @!P0 BRA `(.L_x_78) ;  /* 0x0000000000688947 */ /* 0x000fea0003800000 */
[----:B------:R-:W-:-:S04]  /*5b90*/  LEA R38, P0, R39, R16, 0x3 ;  /* 0x0000001027267211 */ /* 0x000fc800078018ff */
[----:B------:R-:W-:-:S05]  /*5ba0*/  LEA.HI.X R39, R39, R17, R37, 0x3, P0 ;  /* 0x0000001127277211 */ /* 0x000fca00000f1c25 */
[----:B------:R-:W2:Y:S02]  /*5bb0*/  LD.E.64 R36, desc[UR36][R38.64] ;  /* 0x0000002426247980 */ /* 0x000ea4000c101b00 */
[----:B--2--5:R-:W-:-:S04]  /*5bc0*/  ISETP.GT.U32.AND P0, PT, R36, R18, PT ;  /* 0x000000122400720c */ /* 0x024fc80003f04070 */
[----:B------:R-:W-:-:S13]  /*5bd0*/  ISETP.GT.U32.AND.EX P0, PT, R37, R19, PT, P0 ;  /* 0x000000132500720c */ /* 0x000fda0003f04100 */
[----:B01----:R-:W-:-:S05]  /*5be0*/  @!P0 IADD3 R18, P1, PT, R18, 0x1, RZ ;  /* 0x0000000112128810 */ /* 0x003fca0007f3e0ff */
[----:B------:R-:W-:-:S05]  /*5bf0*/  @!P0 IMAD.X R19, RZ, RZ, R19, P1 ;  /* 0x000000ffff138224 */ /* 0x000fca00008e0613 */
[----:B------:R2:W-:Y:S01]  /*5c00*/  @!P0 ST.E.64 desc[UR36][R14.64], R18 ;  /* 0x000000120e008985 */ /* 0x0005e2000c101b24 */
[----:B------:R-:W-:-:S04]  /*5c10*/  ISETP.NE.U32.AND P0, PT, R43, 0x1, PT ;  /* 0x000000012b00780c */ /* 0x000fc80003f05070 */
[----:B------:R-:W-:-:S13]  /*5c20*/  ISETP.NE.AND.EX P0, PT, RZ, RZ, PT, P0 ;  /* 0x000000ffff00720c */ /* 0x000fda0003f05300 */
[----:B--2---:R-:W-:Y:S05]  /*5c30*/  @!P0 BRA `(.L_x_78) ;  /* 0x00000000003c8947 */ /* 0x004fea0003800000 */
[----:B------:R-:W2:Y:S02]  /*5c40*/  LD.E.64 R36, desc[UR36][R38.64+-0x8] ;  /* 0xfffff82426247980 */ /* 0x000ea4000c101b00 */
[----:B--2---:R-:W-:-:S04]  /*5c50*/  ISETP.GT.U32.AND P0, PT, R36, R18, PT ;  /* 0x000000122400720c */ /* 0x004fc80003f04070 */
[----:B------:R-:W-:-:S13]  /*5c60*/  ISETP.GT.U32.AND.EX P0, PT, R37, R19, PT, P0 ;  /* 0x000000132500720c */ /* 0x000fda0003f04100 */
[----:B------:R-:W-:-:S05]  /*5c70*/  @!P0 IADD3 R18, P1, PT, R18, 0x1, RZ ;  /* 0x0000000112128810 */ /* 0x000fca0007f3e0ff */
        /* <DEDUP_REMOVED lines=10> */
[----:B------:R2:W-:Y:S03]  /*5d20*/  @!P0 ST.E.64 desc[UR36][R14.64], R18 ;  /* 0x000000120e008985 */ /* 0x0005e6000c101b24 */
.L_x_78:
[----:B------:R-:W-:Y:S05]  /*5d30*/  BSYNC.RECONVERGENT B2 ;  /* 0x0000000000027941 */ /* 0x000fea0003800200 */
.L_x_77:
[----:B------:R-:W-:Y:S01]  /*5d40*/  ISETP.GT.U32.AND P0, PT, R34, 0x1, PT ;  /* 0x000000012200780c */ /* 0x000fe20003f04070 */
[----:B------:R-:W-:Y:S01]  /*5d50*/  VIADD R22, R22, 0x1 ;  /* 0x0000000116167836 */ /* 0x000fe20000000000 */
[----:B------:R-:W-:Y:S01]  /*5d60*/  IADD3 R21, P2, PT, R21, 0x1, RZ ;  /* 0x0000000115157810 */ /* 0x000fe20007f5e0ff */
[----:B------:R-:W-:Y:S01]  /*5d70*/  VIADD R20, R20, 0x1 ;  /* 0x0000000114147836 */ /* 0x000fe20000000000 */
[----:B------:R-:W-:Y:S02]  /*5d80*/  ISETP.GT.AND.EX P0, PT, R35, RZ, PT, P0 ;  /* 0x000000ff2300720c */ /* 0x000fe40003f04300 */
[----:B------:R-:W-:Y:S01]  /*5d90*/  IADD3 R41, P1, PT, R34, -0x1, RZ ;  /* 0xffffffff22297810 */ /* 0x000fe20007f3e0ff */
[----:B------:R-:W-:-:S03]  /*5da0*/  IMAD.X R23, RZ, RZ, R23, P2 ;  /* 0x000000ffff177224 */ /* 0x000fc600010e0617 */
[----:B------:R-:W-:-:S07]  /*5db0*/  IADD3.X R38, PT, PT, R35, -0x1, RZ, P1, !PT ;  /* 0xffffffff23267810 */ /* 0x000fce0000ffe4ff */
[----:B------:R-:W-:Y:S05]  /*5dc0*/  @P0 BRA `(.L_x_83) ;  /* 0xffffffe800d40947 */ /* 0x000fea000383ffff */
[----:B------:R-:W-:Y:S05]  /*5dd0*/  BSYNC.RECONVERGENT B1 ;  /* 0x0000000000017941 */ /* 0x000fea0003800200 */
.L_x_73:
[----:B012---:R-:W0:Y:S01]  /*5de0*/  LDC.64 R14, c[0x0][0x3b0] ;  /* 0x0000ec00ff0e7b82 */ /* 0x007e220000000a00 */
[----:B-----5:R-:W-:Y:S02]  /*5df0*/  CS2R R18, SRZ ;  /* 0x0000000000127805 */ /* 0x020fe4000001ff00 */
[----:B0-----:R-:W-:-:S04]  /*5e00*/  ISETP.GE.U32.AND P0, PT, R14, 0x2, PT ;  /* 0x000000020e00780c */ /* 0x001fc80003f06070 */
[----:B------:R-:W-:-:S13]  /*5e10*/  ISETP.GE.U32.AND.EX P0, PT, R15, RZ, PT, P0 ;  /* 0x000000ff0f00720c */ /* 0x000fda0003f06100 */
[----:B------:R-:W-:Y:S05]  /*5e20*/  @!P0 BRA `(.L_x_84) ;  /* 0x0000000400ec8947 */ /* 0x000fea0003800000 */
[----:B------:R-:W-:Y:S01]  /*5e30*/  ISETP.GE.U32.AND P0, PT, R32, 0x7, PT ;  /* 0x000000072000780c */ /* 0x000fe20003f06070 */
[----:B------:R-:W-:Y:S01]  /*5e40*/  IMAD.MOV.U32 R41, RZ, RZ, 0x1 ;  /* 0x00000001ff297424 */ /* 0x000fe200078e00ff */
[----:B------:R-:W-:Y:S01]  /*5e50*/  CS2R R18, SRZ ;  /* 0x0000000000127805 */ /* 0x000fe2000001ff00 */
[----:B------:R-:W-:Y:S01]  /*5e60*/  IMAD.MOV.U32 R43, RZ, RZ, RZ ;  /* 0x000000ffff2b7224 */ /* 0x000fe200078e00ff */
[----:B------:R-:W-:-:S13]  /*5e70*/  ISETP.GE.U32.AND.EX P0, PT, R28, RZ, PT, P0 ;  /* 0x000000ff1c00720c */ /* 0x000fda0003f06100 */
[----:B------:R-:W-:Y:S05]  /*5e80*/  @!P0 BRA `(.L_x_85) ;  /* 0x0000000000ec8947 */ /* 0x000fea0003800000 */
[----:B------:R0:W5:Y:S01]  /*5e90*/  LD.E R41, desc[UR36][R16.64] ;  /* 0x0000002410297980 */ /* 0x000162000c101900 */
[----:B------:R-:W-:Y:S01]  /*5ea0*/  BSSY.RECONVERGENT B1, `(.L_x_86) ;  /* 0x0000037000017945 */ /* 0x000fe20003800200 */
[----:B------:R-:W-:Y:S01]  /*5eb0*/  IMAD.MOV.U32 R53, RZ, RZ, 0x1 ;  /* 0x00000001ff357424 */ /* 0x000fe200078e00ff */
[----:B------:R-:W-:Y:S01]  /*5ec0*/  CS2R R18, SRZ ;  /* 0x0000000000127805 */ /* 0x000fe2000001ff00 */
[----:B------:R-:W-:-:S07]  /*5ed0*/  IMAD.MOV.U32 R55, RZ, RZ, RZ ;  /* 0x000000ffff377224 */ /* 0x000fce00078e00ff */
.L_x_87:
[----:B------:R-:W-:-:S04]  /*5ee0*/  LEA R20, P0, R53, R16, 0x3 ;  /* 0x0000001035147211 */ /* 0x000fc800078018ff */
[----:B------:R-:W-:-:S05]  /*5ef0*/  LEA.HI.X R21, R53, R17, R55, 0x3, P0 ;  /* 0x0000001135157211 */ /* 0x000fca00000f1c37 */
[----:B------:R-:W2:Y:S04]  /*5f00*/  LD.E R23, desc[UR36][R20.64] ;  /* 0x0000002414177980 */ /* 0x000ea8000c101900 */
[----:B------:R-:W3:Y:S04]  /*5f10*/  LD.E R35, desc[UR36][R20.64+0x8] ;  /* 0x0000082414237980 */ /* 0x000ee8000c101900 */
[----:B------:R-:W4:Y:S04]  /*5f20*/  LD.E R37, desc[UR36][R20.64+0x10] ;  /* 0x0000102414257980 */ /* 0x000f28000c101900 */
[----:B------:R-:W4:Y:S04]  /*5f30*/  LD.E R39, desc[UR36][R20.64+0x18] ;  /* 0x0000182414277980 */ /* 0x000f28000c101900 */
[----:B------:R-:W4:Y:S04]  /*5f40*/  LD.E R43, desc[UR36][R20.64+0x20] ;  /* 0x00002024142b7980 */ /* 0x000f28000c101900 */
[----:B------:R-:W4:Y:S04]  /*5f50*/  LD.E R51, desc[UR36][R20.64+0x28] ;  /* 0x0000282414337980 */ /* 0x000f28000c101900 */
[----:B------:R-:W4:Y:S01]  /*5f60*/  LD.E R52, desc[UR36][R20.64+0x30] ;  /* 0x0000302414347980 */ /* 0x000f22000c101900 */
[----:B--2--5:R-:W-:-:S03]  /*5f70*/  IMAD R22, R41, R14, R23 ;  /* 0x0000000e29167224 */ /* 0x024fc600078e0217 */
[----:B------:R1:W2:Y:S01]  /*5f80*/  LD.E R41, desc[UR36][R20.64+0x38] ;  /* 0x0000382414297980 */ /* 0x0002a2000c101900 */
[----:B------:R-:W-:Y:S02]  /*5f90*/  IMAD R22, R22, 0x8, R33 ;  /* 0x0000000816167824 */ /* 0x000fe400078e0221 */
[-C--:B---3--:R-:W-:Y:S02]  /*5fa0*/  IMAD R34, R23, R14.reuse, R35 ;  /* 0x0000000e17227224 */ /* 0x088fe400078e0223 */
[----:B----4-:R-:W-:Y:S02]  /*5fb0*/  IMAD R36, R35, R14, R37 ;  /* 0x0000000e23247224 */ /* 0x010fe400078e0225 */
[----:B------:R-:W3:Y:S01]  /*5fc0*/  LDS.64 R22, [R22+0x8] ;  /* 0x0000080016167984 */ /* 0x000ee20000000a00 */
[--C-:B------:R-:W-:Y:S02]  /*5fd0*/  IMAD R34, R34, 0x8, R33.reuse ;  /* 0x0000000822227824 */ /* 0x100fe400078e0221 */
[----:B------:R-:W-:-:S02]  /*5fe0*/  IMAD R36, R36, 0x8, R33 ;  /* 0x0000000824247824 */ /* 0x000fc400078e0221 */
[-C--:B------:R-:W-:Y:S02]  /*5ff0*/  IMAD R38, R37, R14.reuse, R39 ;  /* 0x0000000e25267224 */ /* 0x080fe400078e0227 */
[----:B------:R-:W4:Y:S02]  /*6000*/  LDS.64 R34, [R34+0x8] ;  /* 0x0000080022227984 */ /* 0x000f240000000a00 */
[----:B------:R-:W-:Y:S02]  /*6010*/  IMAD R40, R38, 0x8, R33 ;  /* 0x0000000826287824 */ /* 0x000fe400078e0221 */
[----:B------:R-:W0:Y:S01]  /*6020*/  LDS.64 R36, [R36+0x8] ;  /* 0x0000080024247984 */ /* 0x000e220000000a00 */
[-C--:B------:R-:W-:Y:S02]  /*6030*/  IMAD R38, R39, R14.reuse, R43 ;  /* 0x0000000e27267224 */ /* 0x080fe400078e022b */
[----:B------:R-:W-:Y:S01]  /*6040*/  IMAD R50, R43, R14, R51 ;  /* 0x0000000e2b327224 */ /* 0x000fe200078e0233 */
[----:B-1----:R-:W1:Y:S01]  /*6050*/  LDS.64 R20, [R40+0x8] ;  /* 0x0000080028147984 */ /* 0x002e620000000a00 */
[----:B------:R-:W-:-:S02]  /*6060*/  IMAD R38, R38, 0x8, R33 ;  /* 0x0000000826267824 */ /* 0x000fc400078e0221 */
[--C-:B------:R-:W-:Y:S02]  /*6070*/  IMAD R50, R50, 0x8, R33.reuse ;  /* 0x0000000832327824 */ /* 0x100fe400078e0221 */
[----:B------:R-:W-:Y:S02]  /*6080*/  IMAD R54, R51, R14, R52 ;  /* 0x0000000e33367224 */ /* 0x000fe400078e0234 */
[----:B------:R-:W1:Y:S02]  /*6090*/  LDS.64 R38, [R38+0x8] ;  /* 0x0000080026267984 */ /* 0x000e640000000a00 */
[----:B------:R-:W-:Y:S01]  /*60a0*/  IMAD R54, R54, 0x8, R33 ;  /* 0x0000000836367824 */ /* 0x000fe200078e0221 */
[----:B---3--:R-:W-:Y:S01]  /*60b0*/  DADD R22, R22, R18 ;  /* 0x0000000016167229 */ /* 0x008fe20000000012 */
[----:B------:R-:W3:Y:S07]  /*60c0*/  LDS.64 R18, [R50+0x8] ;  /* 0x0000080032127984 */ /* 0x000eee0000000a00 */
[----:B----4-:R-:W-:Y:S01]  /*60d0*/  DADD R22, R22, R34 ;  /* 0x0000000016167229 */ /* 0x010fe20000000022 */
[----:B------:R-:W4:Y:S07]  /*60e0*/  LDS.64 R34, [R54+0x8] ;  /* 0x0000080036227984 */ /* 0x000f2e0000000a00 */
[----:B0-----:R-:W-:-:S08]  /*60f0*/  DADD R22, R22, R36 ;  /* 0x0000000016167229 */ /* 0x001fd00000000024 */
[----:B-1----:R-:W-:-:S08]  /*6100*/  DADD R20, R22, R20 ;  /* 0x0000000016147229 */ /* 0x002fd00000000014 */
[----:B------:R-:W-:-:S08]  /*6110*/  DADD R20, R20, R38 ;  /* 0x0000000014147229 */ /* 0x000fd00000000026 */
[----:B---3--:R-:W-:Y:S01]  /*6120*/  DADD R18, R20, R18 ;  /* 0x0000000014127229 */ /* 0x008fe20000000012 */
[----:B------:R-:W-:-:S04]  /*6130*/  IADD3 R20, P1, PT, R53, 0x7, RZ ;  /* 0x0000000735147810 */ /* 0x000fc80007f3e0ff */
[----:B------:R-:W-:Y:S01]  /*6140*/  ISETP.NE.U32.AND P0, PT, R20, R27, PT ;  /* 0x0000001b1400720c */ /* 0x000fe20003f05070 */
[----:B------:R-:W-:Y:S02]  /*6150*/  IMAD.X R21, RZ, RZ, R55, P1 ;  /* 0x000000ffff157224 */ /* 0x000fe400008e0637 */
[----:B----4-:R-:W-:Y:S01]  /*6160*/  DADD R18, R18, R34 ;  /* 0x0000000012127229 */ /* 0x010fe20000000022 */
[----:B------:R-:W-:Y:S02]  /*6170*/  IADD3 R20, P1, PT, R53, 0x8, RZ ;  /* 0x0000000835147810 */ /* 0x000fe40007f3e0ff */
[----:B------:R-:W-:-:S03]  /*6180*/  ISETP.NE.AND.EX P0, PT, R21, R26, PT, P0 ;  /* 0x0000001a1500720c */ /* 0x000fc60003f05300 */
[----:B------:R-:W-:Y:S02]  /*6190*/  IMAD.X R21, RZ, RZ, R55, P1 ;  /* 0x000000ffff157224 */ /* 0x000fe400008e0637 */
[----:B------:R-:W-:Y:S02]  /*61a0*/  IMAD.MOV.U32 R53, RZ, RZ, R20 ;  /* 0x000000ffff357224 */ /* 0x000fe400078e0014 */
[----:B------:R-:W-:Y:S02]  /*61b0*/  IMAD.MOV.U32 R55, RZ, RZ, R21 ;  /* 0x000000ffff377224 */ /* 0x000fe400078e0015 */
[----:B--2---:R-:W-:-:S04]  /*61c0*/  IMAD R52, R52, R14, R41 ;  /* 0x0000000e34347224 */ /* 0x004fc800078e0229 */
[----:B------:R-:W-:-:S05]  /*61d0*/  IMAD R52, R52, 0x8, R33 ;  /* 0x0000000834347824 */ /* 0x000fca00078e0221 */
[----:B------:R-:W0:Y:S02]  /*61e0*/  LDS.64 R36, [R52+0x8] ;  /* 0x0000080034247984 */ /* 0x000e240000000a00 */
[----:B0-----:R-:W-:Y:S01]  /*61f0*/  DADD R18, R18, R36 ;  /* 0x0000000012127229 */ /* 0x001fe20000000024 */
[----:B------:R-:W-:Y:S10]  /*6200*/  @P0 BRA `(.L_x_87) ;  /* 0xfffffffc00340947 */ /* 0x000ff4000383ffff */
[----:B------:R-:W-:Y:S05]  /*6210*/  BSYNC.RECONVERGENT B1 ;  /* 0x0000000000017941 */ /* 0x000fea0003800200 */
.L_x_86:
[----:B------:R-:W-:Y:S02]  /*6220*/  IMAD.MOV.U32 R41, RZ, RZ, R20 ;  /* 0x000000ffff297224 */ /* 0x000fe400078e0014 */
[----:B------:R-:W-:-:S07]  /*6230*/  IMAD.MOV.U32 R43, RZ, RZ, R21 ;  /* 0x000000ffff2b7224 */ /* 0x000fce00078e0015 */
.L_x_85:
[----:B------:R-:W-:-:S13]  /*6240*/  LOP3.LUT P0, RZ, R8, 0x7, RZ, 0xc0, !PT ;  /* 0x0000000708ff7812 */ /* 0x000fda000780c0ff */
[----:B------:R-:W-:Y:S05]  /*6250*/  @!P0 BRA `(.L_x_84) ;  /* 0x0000000000e08947 */ /* 0x000fea0003800000 */
[----:B------:R-:W-:Y:S02]  /*6260*/  ISETP.GE.U32.AND P0, PT, R29, 0x3, PT ;  /* 0x000000031d00780c */ /* 0x000fe40003f06070 */
[----:B------:R-:W-:Y:S02]  /*6270*/  LOP3.LUT P1, RZ, R49, 0x3, RZ, 0xc0, !PT ;  /* 0x0000000331ff7812 */ /* 0x000fe4000782c0ff */
[----:B------:R-:W-:-:S13]  /*6280*/  ISETP.GE.U32.AND.EX P0, PT, R42, RZ, PT, P0 ;  /* 0x000000ff2a00720c */ /* 0x000fda0003f06100 */
[----:B------:R-:W-:Y:S05]  /*6290*/  @!P0 BRA `(.L_x_88) ;  /* 0x0000000000648947 */ /* 0x000fea0003800000 */
[----:B------:R-:W-:-:S04]  /*62a0*/  LEA R20, P0, R41, R16, 0x3 ;  /* 0x0000001029147211 */ /* 0x000fc800078018ff */
[----:B------:R-:W-:-:S05]  /*62b0*/  LEA.HI.X R21, R41, R17, R43, 0x3, P0 ;  /* 0x0000001129157211 */ /* 0x000fca00000f1c2b */
[----:B------:R-:W2:Y:S04]  /*62c0*/  LD.E R23, desc[UR36][R20.64+-0x8] ;  /* 0xfffff82414177980 */ /* 0x000ea8000c101900 */
[----:B------:R-:W2:Y:S04]  /*62d0*/  LD.E R35, desc[UR36][R20.64] ;  /* 0x0000002414237980 */ /* 0x000ea8000c101900 */
[----:B------:R-:W3:Y:S04]  /*62e0*/  LD.E R37, desc[UR36][R20.64+0x8] ;  /* 0x0000082414257980 */ /* 0x000ee8000c101900 */
[----:B------:R-:W4:Y:S04]  /*62f0*/  LD.E R39, desc[UR36][R20.64+0x10] ;  /* 0x0000102414277980 */ /* 0x000f28000c101900 */
[----:B------:R-:W5:Y:S01]  /*6300*/  LD.E R40, desc[UR36][R20.64+0x18] ;  /* 0x0000182414287980 */ /* 0x000f62000c101900 */
[----:B------:R-:W-:-:S05]  /*6310*/  IADD3 R41, P0, PT, R41, 0x4, RZ ;  /* 0x0000000429297810 */ /* 0x000fca0007f1e0ff */
[----:B------:R-:W-:Y:S02]  /*6320*/  IMAD.X R43, RZ, RZ, R43, P0 ;  /* 0x000000ffff2b7224 */ /* 0x000fe400000e062b */
[----:B--2---:R-:W-:-:S04]  /*6330*/  IMAD R22, R23, R14, R35 ;  /* 0x0000000e17167224 */ /* 0x004fc800078e0223 */
[----:B------:R-:W-:Y:S02]  /*6340*/  IMAD R38, R22, 0x8, R33 ;  /* 0x0000000816267824 */ /* 0x000fe400078e0221 */
[-C--:B---3--:R-:W-:Y:S02]  /*6350*/  IMAD R34, R35, R14.reuse, R37 ;  /* 0x0000000e23227224 */ /* 0x088fe400078e0225 */
[-C--:B----4-:R-:W-:Y:S01]  /*6360*/  IMAD R36, R37, R14.reuse, R39 ;  /* 0x0000000e25247224 */ /* 0x090fe200078e0227 */
[----:B------:R-:W0:Y:S01]  /*6370*/  LDS.64 R22, [R38+0x8] ;  /* 0x0000080026167984 */ /* 0x000e220000000a00 */
[--C-:B------:R-:W-:Y:S02]  /*6380*/  IMAD R34, R34, 0x8, R33.reuse ;  /* 0x0000000822227824 */ /* 0x100fe400078e0221 */
[----:B------:R-:W-:Y:S02]  /*6390*/  IMAD R36, R36, 0x8, R33 ;  /* 0x0000000824247824 */ /* 0x000fe400078e0221 */
[----:B-----5:R-:W-:-:S02]  /*63a0*/  IMAD R40, R39, R14, R40 ;  /* 0x0000000e27287224 */ /* 0x020fc400078e0228 */
[----:B------:R-:W1:Y:S02]  /*63b0*/  LDS.64 R34, [R34+0x8] ;  /* 0x0000080022227984 */ /* 0x000e640000000a00 */
[----:B------:R-:W-:Y:S02]  /*63c0*/  IMAD R20, R40, 0x8, R33 ;  /* 0x0000000828147824 */ /* 0x000fe400078e0221 */
[----:B------:R-:W2:Y:S04]  /*63d0*/  LDS.64 R36, [R36+0x8] ;  /* 0x0000080024247984 */ /* 0x000ea80000000a00 */
[----:B------:R-:W3:Y:S01]  /*63e0*/  LDS.64 R20, [R20+0x8] ;  /* 0x0000080014147984 */ /* 0x000ee20000000a00 */
[----:B0-----:R-:W-:-:S08]  /*63f0*/  DADD R22, R18, R22 ;  /* 0x0000000012167229 */ /* 0x001fd00000000016 */
[----:B-1----:R-:W-:-:S08]  /*6400*/  DADD R22, R22, R34 ;  /* 0x0000000016167229 */ /* 0x002fd00000000022 */
[----:B--2---:R-:W-:-:S08]  /*6410*/  DADD R22, R22, R36 ;  /* 0x0000000016167229 */ /* 0x004fd00000000024 */
[----:B---3--:R-:W-:-:S11]  /*6420*/  DADD R18, R22, R20 ;  /* 0x0000000016127229 */ /* 0x008fd60000000014 */
.L_x_88:
[----:B------:R-:W-:Y:S05]  /*6430*/  @!P1 BRA `(.L_x_84) ;  /* 0x0000000000689947 */ /* 0x000fea0003800000 */
[----:B------:R-:W-:Y:S02]  /*6440*/  ISETP.NE.U32.AND P0, PT, R44, 0x1, PT ;  /* 0x000000012c00780c */ /* 0x000fe40003f05070 */
[----:B------:R-:W-:Y:S02]  /*6450*/  LOP3.LUT P1, RZ, R47, 0x1, RZ, 0xc0, !PT ;  /* 0x000000012fff7812 */ /* 0x000fe4000782c0ff */
[----:B------:R-:W-:-:S13]  /*6460*/  ISETP.NE.AND.EX P0, PT, RZ, RZ, PT, P0 ;  /* 0x000000ffff00720c */ /* 0x000fda0003f05300 */
[----:B------:R-:W-:-:S04]  /*6470*/  @P0 LEA R22, P2, R41, R16, 0x3 ;  /* 0x0000001029160211 */ /* 0x000fc800078418ff */
[C---:B------:R-:W-:Y:S02]  /*6480*/  @P0 LEA.HI.X R23, R41.reuse, R17, R43, 0x3, P2 ;  /* 0x0000001129170211 */ /* 0x040fe400010f1c2b */
[----:B------:R-:W-:-:S03]  /*6490*/  @P0 IADD3 R41, P2, PT, R41, 0x2, RZ ;  /* 0x0000000229290810 */ /* 0x000fc60007f5e0ff */
[----:B------:R-:W2:Y:S04]  /*64a0*/  @P0 LD.E R35, desc[UR36][R22.64+-0x8] ;  /* 0xfffff82416230980 */ /* 0x000ea8000c101900 */
[----:B------:R-:W2:Y:S01]  /*64b0*/  @P0 LD.E R39, desc[UR36][R22.64] ;  /* 0x0000002416270980 */ /* 0x000ea2000c101900 */
[----:B------:R-:W-:Y:S02]  /*64c0*/  @P0 IADD3.X R43, PT, PT, RZ, R43, RZ, P2, !PT ;  /* 0x0000002bff2b0210 */ /* 0x000fe400017fe4ff */
[C---:B------:R-:W-:Y:S01]  /*64d0*/  @P1 LEA R20, P2, R41.reuse, R16, 0x3 ;  /* 0x0000001029141211 */ /* 0x040fe200078418ff */
[----:B------:R-:W3:Y:S03]  /*64e0*/  @P0 LD.E R38, desc[UR36][R22.64+0x8] ;  /* 0x0000082416260980 */ /* 0x000ee6000c101900 */
[----:B------:R-:W-:-:S05]  /*64f0*/  @P1 LEA.HI.X R21, R41, R17, R43, 0x3, P2 ;  /* 0x0000001129151211 */ /* 0x000fca00010f1c2b */
[----:B------:R-:W4:Y:S04]  /*6500*/  @P1 LD.E R37, desc[UR36][R20.64+-0x8] ;  /* 0xfffff82414251980 */ /* 0x000f28000c101900 */
[----:B------:R-:W4:Y:S01]  /*6510*/  @P1 LD.E R36, desc[UR36][R20.64] ;  /* 0x0000002414241980 */ /* 0x000f22000c101900 */
[----:B--2---:R-:W-:-:S04]  /*6520*/  @P0 IMAD R34, R35, R14, R39 ;  /* 0x0000000e23220224 */ /* 0x004fc800078e0227 */
[----:B------:R-:W-:Y:S02]  /*6530*/  @P0 IMAD R40, R34, 0x8, R33 ;  /* 0x0000000822280824 */ /* 0x000fe400078e0221 */
[----:B---3--:R-:W-:-:S03]  /*6540*/  @P0 IMAD R38, R39, R14, R38 ;  /* 0x0000000e27260224 */ /* 0x008fc600078e0226 */
[----:B------:R-:W0:Y:S01]  /*6550*/  @P0 LDS.64 R34, [R40+0x8] ;  /* 0x0000080028220984 */ /* 0x000e220000000a00 */
[----:B------:R-:W-:Y:S02]  /*6560*/  @P0 IMAD R39, R38, 0x8, R33 ;  /* 0x0000000826270824 */ /* 0x000fe400078e0221 */
[----:B----4-:R-:W-:-:S03]  /*6570*/  @P1 IMAD R38, R37, R14, R36 ;  /* 0x0000000e25261224 */ /* 0x010fc600078e0224 */
[----:B------:R-:W1:Y:S01]  /*6580*/  @P0 LDS.64 R36, [R39+0x8] ;  /* 0x0000080027240984 */ /* 0x000e620000000a00 */
[----:B------:R-:W-:-:S06]  /*6590*/  @P1 IMAD R22, R38, 0x8, R33 ;  /* 0x0000000826161824 */ /* 0x000fcc00078e0221 */
[----:B------:R-:W2:Y:S01]  /*65a0*/  @P1 LDS.64 R22, [R22+0x8] ;  /* 0x0000080016161984 */ /* 0x000ea20000000a00 */
[----:B0-----:R-:W-:-:S08]  /*65b0*/  @P0 DADD R34, R18, R34 ;  /* 0x0000000012220229 */ /* 0x001fd00000000022 */
[----:B-1----:R-:W-:-:S08]  /*65c0*/  @P0 DADD R18, R34, R36 ;  /* 0x0000000022120229 */ /* 0x002fd00000000024 */
[----:B--2---:R-:W-:-:S11]  /*65d0*/  @P1 DADD R18, R18, R22 ;  /* 0x0000000012121229 */ /* 0x004fd60000000016 */
.L_x_84:
[----:B------:R-:W2:Y:S04]  /*65e0*/  LD.E R20, desc[UR36][R2.64+-0x8] ;  /* 0xfffff82402147980 */ /* 0x000ea8000c101900 */
[----:B------:R-:W2:Y:S01]  /*65f0*/  LD.E R21, desc[UR36][R16.64] ;  /* 0x0000002410157980 */ /* 0x000ea2000c101900 */
[----:B------:R-:W-:Y:S01]  /*6600*/  ISETP.EQ.U32.AND P0, PT, R14, RZ, PT ;  /* 0x000000ff0e00720c */ /* 0x000fe20003f02070 */
[----:B------:R-:W-:Y:S01]  /*6610*/  BSSY.RECONVERGENT B1, `(.L_x_89) ;  /* 0x00000f9000017945 */ /* 0x000fe20003800200 */
[----:B--2---:R-:W-:-:S04]  /*6620*/  IMAD R20, R20, R14, R21 ;  /* 0x0000000e14147224 */ /* 0x004fc800078e0215 */
[----:B------:R-:W-:-:S06]  /*6630*/  IMAD R20, R20, 0x8, R33 ;  /* 0x0000000814147824 */ /* 0x000fcc00078e0221 */
[----:B------:R-:W0:Y:S02]  /*6640*/  LDS.64 R20, [R20+0x8] ;  /* 0x0000080014147984 */ /* 0x000e240000000a00 */
[----:B0-----:R-:W-:-:S08]  /*6650*/  DADD R18, R20, R18 ;  /* 0x0000000014127229 */ /* 0x001fd00000000012 */
[----:B------:R-:W-:-:S06]  /*6660*/  DSETP.GEU.AND P1, PT, R18, R6, PT ;  /* 0x000000061200722a */ /* 0x000fcc0003f2e000 */
[----:B------:R-:W-:Y:S02]  /*6670*/  ISETP.EQ.OR.EX P0, PT, R15, RZ, P1, P0 ;  /* 0x000000ff0f00720c */ /* 0x000fe40000f02700 */
[----:B------:R-:W-:Y:S02]  /*6680*/  FSEL R6, R6, R18, P1 ;  /* 0x0000001206067208 */ /* 0x000fe40000800000 */
[----:B------:R-:W-:-:S09]  /*6690*/  FSEL R7, R7, R19, P1 ;  /* 0x0000001307077208 */ /* 0x000fd20000800000 */
[----:B------:R-:W-:Y:S05]  /*66a0*/  @P0 BRA `(.L_x_90) ;  /* 0x0000000c00bc0947 */ /* 0x000fea0003800000 */
[----:B------:R-:W-:Y:S02]  /*66b0*/  ISETP.GE.U32.AND P0, PT, R8, 0xf, PT ;  /* 0x0000000f0800780c */ /* 0x000fe40003f06070 */
[----:B------:R-:W-:Y:S02]  /*66c0*/  CS2R R20, SRZ ;  /* 0x0000000000147805 */ /* 0x000fe4000001ff00 */
[----:B------:R-:W-:-:S13]  /*66d0*/  ISETP.GE.U32.AND.EX P0, PT, R13, RZ, PT, P0 ;  /* 0x000000ff0d00720c */ /* 0x000fda0003f06100 */
[----:B------:R-:W-:Y:S05]  /*66e0*/  @!P0 BRA `(.L_x_91) ;  /* 0x0000000000c88947 */ /* 0x000fea0003800000 */
[----:B------:R-:W0:Y:S01]  /*66f0*/  LDC R53, c[0x0][0x3b4] ;  /* 0x0000ed00ff357b82 */ /* 0x000e220000000800 */
[----:B------:R-:W-:Y:S01]  /*6700*/  BSSY.RECONVERGENT B2, `(.L_x_92) ;  /* 0x000002e000027945 */ /* 0x000fe20003800200 */
[----:B------:R-:W-:Y:S02]  /*6710*/  IMAD.MOV.U32 R43, RZ, RZ, RZ ;  /* 0x000000ffff2b7224 */ /* 0x000fe400078e00ff */
[----:B------:R-:W-:-:S07]  /*6720*/  IMAD.MOV.U32 R52, RZ, RZ, RZ ;  /* 0x000000ffff347224 */ /* 0x000fce00078e00ff */
.L_x_93:
[C---:B--2---:R-:W-:Y:S01]  /*6730*/  IMAD.SHL.U32 R23, R43.reuse, 0x8, RZ ;  /* 0x000000082b177824 */ /* 0x044fe200078e00ff */
[----:B------:R-:W-:-:S04]  /*6740*/  SHF.L.U64.HI R34, R43, 0x3, R52 ;  /* 0x000000032b227819 */ /* 0x000fc80000010234 */
[----:B------:R-:W-:-:S05]  /*6750*/  IADD3 R6, P0, PT, R23, R16, RZ ;  /* 0x0000001017067210 */ /* 0x000fca0007f1e0ff */
[----:B------:R-:W-:-:S05]  /*6760*/  IMAD.X R7, R34, 0x1, R17, P0 ;  /* 0x0000000122077824 */ /* 0x000fca00000e0611 */
[----:B------:R-:W2:Y:S01]  /*6770*/  LD.E.64 R20, desc[UR36][R6.64] ;  /* 0x0000002406147980 */ /* 0x000ea2000c101b00 */
[----:B------:R-:W-:-:S05]  /*6780*/  IADD3 R22, P0, PT, R23, R4, RZ ;  /* 0x0000000417167210 */ /* 0x000fca0007f1e0ff */
[----:B------:R-:W-:-:S05]  /*6790*/  IMAD.X R23, R34, 0x1, R5, P0 ;  /* 0x0000000122177824 */ /* 0x000fca00000e0605 */
[----:B--2---:R1:W-:Y:S04]  /*67a0*/  ST.E.64 desc[UR36][R22.64], R20 ;  /* 0x0000001416007985 */ /* 0x0043e8000c101b24 */
[----:B------:R-:W2:Y:S04]  /*67b0*/  LD.E.64 R34, desc[UR36][R6.64+0x8] ;  /* 0x0000082406227980 */ /* 0x000ea8000c101b00 */
[----:B--2---:R2:W-:Y:S04]  /*67c0*/  ST.E.64 desc[UR36][R22.64+0x8], R34 ;  /* 0x0000082216007985 */ /* 0x0045e8000c101b24 */
[----:B------:R-:W3:Y:S04]  /*67d0*/  LD.E.64 R36, desc[UR36][R6.64+0x10] ;  /* 0x0000102406247980 */ /* 0x000ee8000c101b00 */
[----:B---3--:R3:W-:Y:S04]  /*67e0*/  ST.E.64 desc[UR36][R22.64+0x10], R36 ;  /* 0x0000102416007985 */ /* 0x0087e8000c101b24 */
[----:B------:R-:W4:Y:S04]  /*67f0*/  LD.E.64 R38, desc[UR36][R6.64+0x18] ;  /* 0x0000182406267980 */ /* 0x000f28000c101b00 */
[----:B----4-:R4:W-:Y:S04]  /*6800*/  ST.E.64 desc[UR36][R22.64+0x18], R38 ;  /* 0x0000182616007985 */ /* 0x0109e8000c101b24 */
[----:B------:R-:W5:Y:S04]  /*6810*/  LD.E.64 R40, desc[UR36][R6.64+0x20] ;  /* 0x0000202406287980 */ /* 0x000f68000c101b00 */
[----:B-----5:R5:W-:Y:S04]  /*6820*/  ST.E.64 desc[UR36][R22.64+0x20], R40 ;  /* 0x0000202816007985 */ /* 0x020be8000c101b24 */
[----:B------:R-:W2:Y:S04]  /*6830*/  LD.E.64 R50, desc[UR36][R6.64+0x28] ;  /* 0x0000282406327980 */ /* 0x000ea8000c101b00 */
[----:B--2---:R2:W-:Y:S04]  /*6840*/  ST.E.64 desc[UR36][R22.64+0x28], R50 ;  /* 0x0000283216007985 */ /* 0x0045e8000c101b24 */
[----:B-1----:R-:W3:Y:S04]  /*6850*/  LD.E.64 R20, desc[UR36][R6.64+0x30] ;  /* 0x0000302406147980 */ /* 0x002ee8000c101b00 */
[----:B---3--:R1:W-:Y:S04]  /*6860*/  ST.E.64 desc[UR36][R22.64+0x30], R20 ;  /* 0x0000301416007985 */ /* 0x0083e8000c101b24 */
        /* <DEDUP_REMOVED lines=8> */
[----:B------:R-:W3:Y:S04]  /*68f0*/  LD.E.64 R50, desc[UR36][R6.64+0x58] ;  /* 0x0000582406327980 */ /* 0x000ee8000c101b00 */
[----:B---3--:R2:W-:Y:S04]  /*6900*/  ST.E.64 desc[UR36][R22.64+0x58], R50 ;  /* 0x0000583216007985 */ /* 0x0085e8000c101b24 */
[----:B-1----:R-:W3:Y:S04]  /*6910*/  LD.E.64 R20, desc[UR36][R6.64+0x60] ;  /* 0x0000602406147980 */ /* 0x002ee8000c101b00 */
[----:B---3--:R2:W-:Y:S04]  /*6920*/  ST.E.64 desc[UR36][R22.64+0x60], R20 ;  /* 0x0000601416007985 */ /* 0x0085e8000c101b24 */
[----:B------:R-:W3:Y:S04]  /*6930*/  LD.E.64 R34, desc[UR36][R6.64+0x68] ;  /* 0x0000682406227980 */ /* 0x000ee8000c101b00 */
[----:B---3--:R2:W-:Y:S04]  /*6940*/  ST.E.64 desc[UR36][R22.64+0x68], R34 ;  /* 0x0000682216007985 */ /* 0x0085e8000c101b24 */
[----:B----4-:R-:W3:Y:S01]  /*6950*/  LD.E.64 R36, desc[UR36][R6.64+0x70] ;  /* 0x0000702406247980 */ /* 0x010ee2000c101b00 */
[----:B------:R-:W-:-:S03]  /*6960*/  IADD3 R43, P0, PT, R43, 0x10, RZ ;  /* 0x000000102b2b7810 */ /* 0x000fc60007f1e0ff */
[----:B---3--:R2:W-:Y:S04]  /*6970*/  ST.E.64 desc[UR36][R22.64+0x70], R36 ;  /* 0x0000702416007985 */ /* 0x0085e8000c101b24 */
[----:B-----5:R-:W3:Y:S01]  /*6980*/  LD.E.64 R38, desc[UR36][R6.64+0x78] ;  /* 0x0000782406267980 */ /* 0x020ee2000c101b00 */
[----:B------:R-:W-:Y:S01]  /*6990*/  IMAD.X R52, RZ, RZ, R52, P0 ;  /* 0x000000ffff347224 */ /* 0x000fe200000e0634 */
[----:B------:R-:W-:-:S04]  /*69a0*/  ISETP.NE.U32.AND P0, PT, R43, R30, PT ;  /* 0x0000001e2b00720c */ /* 0x000fc80003f05070 */
[----:B------:R-:W-:Y:S01]  /*69b0*/  ISETP.NE.AND.EX P0, PT, R52, R15, PT, P0 ;  /* 0x0000000f3400720c */ /* 0x000fe20003f05300 */
[----:B---3--:R2:W-:-:S12]  /*69c0*/  ST.E.64 desc[UR36][R22.64+0x78], R38 ;  /* 0x0000782616007985 */ /* 0x0085d8000c101b24 */
[----:B------:R-:W-:Y:S05]  /*69d0*/  @P0 BRA `(.L_x_93) ;  /* 0xfffffffc00540947 */ /* 0x000fea000383ffff */
[----:B------:R-:W-:Y:S05]  /*69e0*/  BSYNC.RECONVERGENT B2 ;  /* 0x0000000000027941 */ /* 0x000fea0003800200 */
.L_x_92:
[----:B0-2---:R-:W-:Y:S02]  /*69f0*/  IMAD.MOV.U32 R21, RZ, RZ, R53 ;  /* 0x000000ffff157224 */ /* 0x005fe400078e0035 */
[----:B------:R-:W-:-:S07]  /*6a00*/  IMAD.MOV.U32 R20, RZ, RZ, R30 ;  /* 0x000000ffff147224 */ /* 0x000fce00078e001e */
.L_x_91:
[----:B------:R-:W-:Y:S01]  /*6a10*/  ISETP.NE.U32.AND P0, PT, R46, RZ, PT ;  /* 0x000000ff2e00720c */ /* 0x000fe20003f05070 */
[----:B------:R-:W-:Y:S02]  /*6a20*/  IMAD.MOV.U32 R6, RZ, RZ, R18 ;  /* 0x000000ffff067224 */ /* 0x000fe400078e0012 */
[----:B------:R-:W-:Y:S01]  /*6a30*/  IMAD.MOV.U32 R7, RZ, RZ, R19 ;  /* 0x000000ffff077224 */ /* 0x000fe200078e0013 */
[----:B------:R-:W-:-:S13]  /*6a40*/  ISETP.NE.AND.EX P0, PT, RZ, RZ, PT, P0 ;  /* 0x000000ffff00720c */ /* 0x000fda0003f05300 */
[----:B------:R-:W-:Y:S05]  /*6a50*/  @!P0 BRA `(.L_x_90) ;  /* 0x0000000800d08947 */ /* 0x000fea0003800000 */
[----:B------:R-:W-:-:S04]  /*6a60*/  IADD3 R6, P0, PT, R46, -0x1, RZ ;  /* 0xffffffff2e067810 */ /* 0x000fc80007f1e0ff */
[----:B------:R-:W-:Y:S01]  /*6a70*/  ISETP.GE.U32.AND P1, PT, R6, 0x7, PT ;  /* 0x000000070600780c */ /* 0x000fe20003f26070 */
[----:B------:R-:W-:Y:S01]  /*6a80*/  IMAD.X R6, RZ, RZ, -0x1, P0 ;  /* 0xffffffffff067424 */ /* 0x000fe200000e06ff */
[----:B------:R-:W-:-:S04]  /*6a90*/  ISETP.NE.U32.AND P0, PT, R45, RZ, PT ;  /* 0x000000ff2d00720c */ /* 0x000fc80003f05070 */
[----:B------:R-:W-:Y:S02]  /*6aa0*/  ISETP.GE.U32.AND.EX P1, PT, R6, RZ, PT, P1 ;  /* 0x000000ff0600720c */ /* 0x000fe40003f26110 */
[----:B------:R-:W-:-:S11]  /*6ab0*/  ISETP.NE.AND.EX P0, PT, RZ, RZ, PT, P0 ;  /* 0x000000ffff00720c */ /* 0x000fd60003f05300 */
[----:B------:R-:W-:Y:S05]  /*6ac0*/  @!P1 BRA `(.L_x_94) ;  /* 0x0000000400409947 */ /* 0x000fea0003800000 */
[C---:B------:R-:W-:Y:S01]  /*6ad0*/  IMAD.SHL.U32 R51, R20.reuse, 0x8, RZ ;  /* 0x0000000814337824 */ /* 0x040fe200078e00ff */
[----:B------:R-:W-:-:S04]  /*6ae0*/  SHF.L.U64.HI R52, R20, 0x3, R21 ;  /* 0x0000000314347819 */ /* 0x000fc80000010215 */
[----:B------:R-:W-:-:S05]  /*6af0*/  IADD3 R6, P1, PT, R51, R16, RZ ;  /* 0x0000001033067210 */ /* 0x000fca0007f3e0ff */
[----:B------:R-:W-:-:S06]  /*6b00*/  IMAD.X R7, R52, 0x1, R17, P1 ;  /* 0x0000000134077824 */ /* 0x000fcc00008e0611 */
[----:B------:R-:W2:Y:S01]  /*6b10*/  LD.E.64 R6, desc[UR36][R6.64] ;  /* 0x0000002406067980 */ /* 0x000ea2000c101b00 */
[----:B------:R-:W-:-:S04]  /*6b20*/  IADD3 R37, P1, PT, R51, 0x8, RZ ;  /* 0x0000000833257810 */ /* 0x000fc80007f3e0ff */
[----:B------:R-:W-:Y:S01]  /*6b30*/  LOP3.LUT R37, R37, 0xfffffff8, RZ, 0xc0, !PT ;  /* 0xfffffff825257812 */ /* 0x000fe200078ec0ff */
[----:B------:R-:W-:Y:S01]  /*6b40*/  IMAD.X R15, RZ, RZ, R52, P1 ;  /* 0x000000ffff0f7224 */ /* 0x000fe200008e0634 */
[----:B------:R-:W-:Y:S02]  /*6b50*/  IADD3 R34, P1, PT, R51, R4, RZ ;  /* 0x0000000433227210 */ /* 0x000fe40007f3e0ff */
[----:B------:R-:W-:Y:S02]  /*6b60*/  IADD3 R22, P2, PT, R37, R16, RZ ;  /* 0x0000001025167210 */ /* 0x000fe40007f5e0ff */
[----:B------:R-:W-:Y:S01]  /*6b70*/  LOP3.LUT R15, R15, 0x7, RZ, 0xc0, !PT ;  /* 0x000000070f0f7812 */ /* 0x000fe200078ec0ff */
[----:B------:R-:W-:-:S04]  /*6b80*/  IMAD.X R35, R52, 0x1, R5, P1 ;  /* 0x0000000134237824 */ /* 0x000fc800008e0605 */
[----:B------:R-:W-:Y:S01]  /*6b90*/  IMAD.X R23, R15, 0x1, R17, P2 ;  /* 0x000000010f177824 */ /* 0x000fe200010e0611 */
[----:B------:R-:W-:Y:S01]  /*6ba0*/  IADD3 R41, P1, PT, R51, 0x10, RZ ;  /* 0x0000001033297810 */ /* 0x000fe20007f3e0ff */
[----:B--2---:R0:W-:Y:S04]  /*6bb0*/  ST.E.64 desc[UR36][R34.64], R6 ;  /* 0x0000000622007985 */ /* 0x0041e8000c101b24 */
[----:B------:R-:W2:Y:S01]  /*6bc0*/  LD.E.64 R22, desc[UR36][R22.64] ;  /* 0x0000002416167980 */ /* 0x000ea2000c101b00 */
[----:B------:R-:W-:Y:S01]  /*6bd0*/  IMAD.X R43, RZ, RZ, R52, P1 ;  /* 0x000000ffff2b7224 */ /* 0x000fe200008e0634 */
[----:B------:R-:W-:Y:S02]  /*6be0*/  LOP3.LUT R41, R41, 0xfffffff8, RZ, 0xc0, !PT ;  /* 0xfffffff829297812 */ /* 0x000fe400078ec0ff */
[----:B------:R-:W-:-:S02]  /*6bf0*/  IADD3 R36, P1, PT, R37, R4, RZ ;  /* 0x0000000425247210 */ /* 0x000fc40007f3e0ff */
[----:B------:R-:W-:Y:S02]  /*6c00*/  LOP3.LUT R43, R43, 0x7, RZ, 0xc0, !PT ;  /* 0x000000072b2b7812 */ /* 0x000fe400078ec0ff */
[----:B------:R-:W-:Y:S01]  /*6c10*/  IADD3 R38, P2, PT, R41, R16, RZ ;  /* 0x0000001029267210 */ /* 0x000fe20007f5e0ff */
[----:B------:R-:W-:-:S04]  /*6c20*/  IMAD.X R37, R15, 0x1, R5, P1 ;  /* 0x000000010f257824 */ /* 0x000fc800008e0605 */
[----:B------:R-:W-:Y:S01]  /*6c30*/  IMAD.X R39, R43, 0x1, R17, P2 ;  /* 0x000000012b277824 */ /* 0x000fe200010e0611 */
[----:B------:R-:W-:Y:S01]  /*6c40*/  IADD3 R15, P1, PT, R51, 0x18, RZ ;  /* 0x00000018330f7810 */ /* 0x000fe20007f3e0ff */
[----:B--2---:R1:W-:Y:S04]  /*6c50*/  ST.E.64 desc[UR36][R36.64], R22 ;  /* 0x0000001624007985 */ /* 0x0043e8000c101b24 */
[----:B0-----:R-:W2:Y:S01]  /*6c60*/  LD.E.64 R6, desc[UR36][R38.64] ;  /* 0x0000002426067980 */ /* 0x001ea2000c101b00 */
        /* <DEDUP_REMOVED lines=9> */
[----:B-1----:R-:W2:Y:S01]  /*6d00*/  LD.E.64 R22, desc[UR36][R40.64] ;  /* 0x0000002428167980 */ /* 0x002ea2000c101b00 */
        /* <DEDUP_REMOVED lines=37> */
[----:B--2---:R0:W-:Y:S04]  /*6f60*/  ST.E.64 desc[UR36][R34.64], R6 ;  /* 0x0000000622007985 */ /* 0x0041e8000c101b24 */
[----:B-1----:R-:W2:Y:S01]  /*6f70*/  LD.E.64 R22, desc[UR36][R40.64] ;  /* 0x0000002428167980 */ /* 0x002ea2000c101b00 */
[----:B------:R-:W-:Y:S01]  /*6f80*/  IADD3 R36, P1, PT, R15, R4, RZ ;  /* 0x000000040f247210 */ /* 0x000fe20007f3e0ff */
[----:B------:R-:W-:-:S04]  /*6f90*/  VIADD R20, R20, 0x8 ;  /* 0x0000000814147836 */ /* 0x000fc80000000000 */
[----:B------:R-:W-:Y:S02]  /*6fa0*/  IMAD.X R37, R21, 0x1, R5, P1 ;  /* 0x0000000115257824 */ /* 0x000fe400008e0605 */
[----:B------:R-:W-:-:S03]  /*6fb0*/  IMAD.MOV.U32 R21, RZ, RZ, RZ ;  /* 0x000000ffff157224 */ /* 0x000fc600078e00ff */
[----:B--2---:R0:W-:Y:S04]  /*6fc0*/  ST.E.64 desc[UR36][R36.64], R22 ;  /* 0x0000001624007985 */ /* 0x0041e8000c101b24 */
.L_x_94:
[----:B0-----:R-:W-:Y:S02]  /*6fd0*/  IMAD.MOV.U32 R6, RZ, RZ, R18 ;  /* 0x000000ffff067224 */ /* 0x001fe400078e0012 */
[----:B------:R-:W-:Y:S01]  /*6fe0*/  IMAD.MOV.U32 R7, RZ, RZ, R19 ;  /* 0x000000ffff077224 */ /* 0x000fe200078e0013 */
[----:B------:R-:W-:Y:S06]  /*6ff0*/  @!P0 BRA `(.L_x_90) ;  /* 0x0000000400688947 */ /* 0x000fec0003800000 */
        /* <DEDUP_REMOVED lines=28> */
[----:B------:R-:W-:-:S03]  /*71c0*/  IMAD.X R37, R39, 0x1, R5, P1 ;  /* 0x0000000127257824 */ /* 0x000fc600008e0605 */
[----:B------:R-:W-:Y:S02]  /*71d0*/  IADD3.X R39, PT, PT, R43, R17, RZ, P2, !PT ;  /* 0x000000112b277210 */ /* 0x000fe400017fe4ff */
        /* <DEDUP_REMOVED lines=17> */
.L_x_95:
[----:B0-----:R-:W-:Y:S02]  /*72f0*/  IMAD.MOV.U32 R6, RZ, RZ, R18 ;  /* 0x000000ffff067224 */ /* 0x001fe400078e0012 */
[----:B------:R-:W-:Y:S01]  /*7300*/  IMAD.MOV.U32 R7, RZ, RZ, R19 ;  /* 0x000000ffff077224 */ /* 0x000fe200078e0013 */
[----:B------:R-:W-:Y:S06]  /*7310*/  @!P0 BRA `(.L_x_90) ;  /* 0x0000000000a08947 */ /* 0x000fec0003800000 */
[C---:B------:R-:W-:Y:S01]  /*7320*/  IMAD.SHL.U32 R35, R20.reuse, 0x8, RZ ;  /* 0x0000000814237824 */ /* 0x040fe200078e00ff */
[----:B------:R-:W-:-:S04]  /*7330*/  SHF.L.U64.HI R15, R20, 0x3, R21 ;  /* 0x00000003140f7819 */ /* 0x000fc80000010215 */
[----:B------:R-:W-:-:S05]  /*7340*/  IADD3 R20, P0, PT, R35, R16, RZ ;  /* 0x0000001023147210 */ /* 0x000fca0007f1e0ff */
[----:B------:R-:W-:-:S06]  /*7350*/  IMAD.X R21, R15, 0x1, R17, P0 ;  /* 0x000000010f157824 */ /* 0x000fcc00000e0611 */
[----:B------:R-:W2:Y:S01]  /*7360*/  LD.E.64 R20, desc[UR36][R20.64] ;  /* 0x0000002414147980 */ /* 0x000ea2000c101b00 */
[----:B------:R-:W-:Y:S01]  /*7370*/  IADD3 R22, P0, PT, R35, R4, RZ ;  /* 0x0000000423167210 */ /* 0x000fe20007f1e0ff */
[----:B------:R-:W-:Y:S02]  /*7380*/  IMAD.MOV.U32 R6, RZ, RZ, R18 ;  /* 0x000000ffff067224 */ /* 0x000fe400078e0012 */
[----:B------:R-:W-:Y:S02]  /*7390*/  IMAD.MOV.U32 R7, RZ, RZ, R19 ;  /* 0x000000ffff077224 */ /* 0x000fe400078e0013 */
[----:B------:R-:W-:Y:S01]  /*73a0*/  IMAD.X R23, R15, 0x1, R5, P0 ;  /* 0x000000010f177824 */ /* 0x000fe200000e0605 */
[----:B------:R-:W-:-:S04]  /*73b0*/  ISETP.NE.U32.AND P0, PT, R48, 0x1, PT ;  /* 0x000000013000780c */ /* 0x000fc80003f05070 */
[----:B------:R-:W-:Y:S01]  /*73c0*/  ISETP.NE.AND.EX P0, PT, RZ, RZ, PT, P0 ;  /* 0x000000ffff00720c */ /* 0x000fe20003f05300 */
[----:B--2---:R0:W-:-:S12]  /*73d0*/  ST.E.64 desc[UR36][R22.64], R20 ;  /* 0x0000001416007985 */ /* 0x0041d8000c101b24 */
[----:B------:R-:W-:Y:S05]  /*73e0*/  @!P0 BRA `(.L_x_90) ;  /* 0x00000000006c8947 */ /* 0x000fea0003800000 */
[----:B0-----:R-:W-:-:S04]  /*73f0*/  IADD3 R23, P0, PT, R35, 0x8, RZ ;  /* 0x0000000823177810 */ /* 0x001fc80007f1e0ff */
[----:B------:R-:W-:Y:S01]  /*7400*/  LOP3.LUT R23, R23, 0xfffffff8, RZ, 0xc0, !PT ;  /* 0xfffffff817177812 */ /* 0x000fe200078ec0ff */
[----:B------:R-:W-:-:S03]  /*7410*/  IMAD.X R6, RZ, RZ, R15, P0 ;  /* 0x000000ffff067224 */ /* 0x000fc600000e060f */
[----:B------:R-:W-:Y:S02]  /*7420*/  IADD3 R20, P0, PT, R23, R16, RZ ;  /* 0x0000001017147210 */ /* 0x000fe40007f1e0ff */
[----:B------:R-:W-:-:S05]  /*7430*/  LOP3.LUT R6, R6, 0x7, RZ, 0xc0, !PT ;  /* 0x0000000706067812 */ /* 0x000fca00078ec0ff */
[----:B------:R-:W-:-:S06]  /*7440*/  IMAD.X R21, R6, 0x1, R17, P0 ;  /* 0x0000000106157824 */ /* 0x000fcc00000e0611 */
[----:B------:R-:W2:Y:S01]  /*7450*/  LD.E.64 R20, desc[UR36][R20.64] ;  /* 0x0000002414147980 */ /* 0x000ea2000c101b00 */
[----:B------:R-:W-:Y:S01]  /*7460*/  IADD3 R22, P0, PT, R23, R4, RZ ;  /* 0x0000000417167210 */ /* 0x000fe20007f1e0ff */
[----:B------:R-:W-:-:S04]  /*7470*/  IMAD.MOV.U32 R7, RZ, RZ, R19 ;  /* 0x000000ffff077224 */ /* 0x000fc800078e0013 */
[----:B------:R-:W-:Y:S01]  /*7480*/  IMAD.X R23, R6, 0x1, R5, P0 ;  /* 0x0000000106177824 */ /* 0x000fe200000e0605 */
[----:B------:R-:W-:Y:S01]  /*7490*/  ISETP.NE.U32.AND P0, PT, R48, 0x2, PT ;  /* 0x000000023000780c */ /* 0x000fe20003f05070 */
[----:B------:R-:W-:-:S03]  /*74a0*/  IMAD.MOV.U32 R6, RZ, RZ, R18 ;  /* 0x000000ffff067224 */ /* 0x000fc600078e0012 */
[----:B------:R-:W-:Y:S01]  /*74b0*/  ISETP.NE.AND.EX P0, PT, RZ, RZ, PT, P0 ;  /* 0x000000ffff00720c */ /* 0x000fe20003f05300 */
[----:B--2---:R1:W-:-:S12]  /*74c0*/  ST.E.64 desc[UR36][R22.64], R20 ;  /* 0x0000001416007985 */ /* 0x0043d8000c101b24 */
[----:B------:R-:W-:Y:S05]  /*74d0*/  @!P0 BRA `(.L_x_90) ;  /* 0x0000000000308947 */ /* 0x000fea0003800000 */
[----:B-1----:R-:W-:-:S04]  /*74e0*/  IADD3 R23, P0, PT, R35, 0x10, RZ ;  /* 0x0000001023177810 */ /* 0x002fc80007f1e0ff */
        /* <DEDUP_REMOVED lines=8> */
[----:B------:R-:W-:Y:S02]  /*7570*/  IMAD.X R23, R6, 0x1, R5, P0 ;  /* 0x0000000106177824 */ /* 0x000fe400000e0605 */
[----:B------:R-:W-:-:S03]  /*7580*/  IMAD.MOV.U32 R6, RZ, RZ, R18 ;  /* 0x000000ffff067224 */ /* 0x000fc600078e0012 */
[----:B--2---:R2:W-:Y:S04]  /*7590*/  ST.E.64 desc[UR36][R22.64], R20 ;  /* 0x0000001416007985 */ /* 0x0045e8000c101b24 */
.L_x_90:
[----:B------:R-:W-:Y:S05]  /*75a0*/  BSYNC.RECONVERGENT B1 ;  /* 0x0000000000017941 */ /* 0x000fea0003800200 */
.L_x_89:
[----:B------:R-:W-:-:S05]  /*75b0*/  IADD3 R11, P0, PT, R11, 0x1, RZ ;  /* 0x000000010b0b7810 */ /* 0x000fca0007f1e0ff */
[----:B------:R-:W-:Y:S01]  /*75c0*/  IMAD.X R12, RZ, RZ, R12, P0 ;  /* 0x000000ffff0c7224 */ /* 0x000fe200000e060c */
[----:B------:R-:W-:-:S04]  /*75d0*/  ISETP.GE.U32.AND P0, PT, R11, R10, PT ;  /* 0x0000000a0b00720c */ /* 0x000fc80003f06070 */
[----:B------:R-:W-:-:S13]  /*75e0*/  ISETP.GE.U32.AND.EX P0, PT, R12, R0, PT, P0 ;  /* 0x000000000c00720c */ /* 0x000fda0003f06100 */
[----:B------:R-:W-:Y:S05]  /*75f0*/  @!P0 BRA `(.L_x_96) ;  /* 0xffffffb4006c8947 */ /* 0x000fea000383ffff */
[----:B------:R-:W-:Y:S05]  /*7600*/  BRA `(.L_x_27) ;  /* 0x0000004400f07947 */ /* 0x000fea0003800000 */
.L_x_28:
[----:B------:R-:W-:-:S04]  /*7610*/  ISETP.NE.U32.AND P0, PT, R14, RZ, PT ;  /* 0x000000ff0e00720c */ /* 0x000fc80003f05070 */
[----:B------:R-:W-:-:S13]  /*7620*/  ISETP.NE.AND.EX P0, PT, R15, RZ, PT, P0 ;  /* 0x000000ff0f00720c */ /* 0x000fda0003f05300 */
[----:B------:R-:W-:Y:S05]  /*7630*/  @P0 BRA `(.L_x_97) ;  /* 0x0000000400d40947 */ /* 0x000fea0003800000 */
[----:B------:R-:W-:Y:S01]  /*7640*/  IADD3 R3, P1, PT, R11, 0x1, RZ ;  /* 0x000000010b037810 */ /* 0x000fe20007f3e0ff */
[----:B------:R-:W-:Y:S03]  /*7650*/  BSSY.RECONVERGENT B1, `(.L_x_98) ;  /* 0x0000036000017945 */ /* 0x000fe60003800200 */
[----:B------:R-:W-:Y:S01]  /*7660*/  ISETP.GT.U32.AND P0, PT, R10, R3, PT ;  /* 0x000000030a00720c */ /* 0x000fe20003f04070 */
[----:B------:R-:W-:-:S05]  /*7670*/  IMAD.X R9, RZ, RZ, R12, P1 ;  /* 0x000000ffff097224 */ /* 0x000fca00008e060c */
[----:B------:R-:W-:-:S04]  /*7680*/  ISETP.GT.U32.AND.EX P0, PT, R0, R9, PT, P0 ;  /* 0x000000090000720c */ /* 0x000fc80003f04100 */
[----:B------:R-:W-:Y:S02]  /*7690*/  SEL R10, R10, R3, P0 ;  /* 0x000000030a0a7207 */ /* 0x000fe40000000000 */
[----:B------:R-:W-:Y:S02]  /*76a0*/  SEL R3, R0, R9, P0 ;  /* 0x0000000900037207 */ /* 0x000fe40000000000 */
[CC--:B------:R-:W-:Y:S02]  /*76b0*/  IADD3 R13, P2, PT, R10.reuse, -R11.reuse, RZ ;  /* 0x8000000b0a0d7210 */ /* 0x0c0fe40007f5e0ff */
[----:B------:R-:W-:Y:S02]  /*76c0*/  IADD3 R11, P3, PT, -R10, R11, RZ ;  /* 0x0000000b0a0b7210 */ /* 0x000fe40007f7e1ff */
[----:B------:R-:W-:Y:S01]  /*76d0*/  LOP3.LUT R20, R13, 0x7, RZ, 0xc0, !PT ;  /* 0x000000070d147812 */ /* 0x000fe200078ec0ff */
[----:B------:R-:W-:Y:S01]  /*76e0*/  IMAD.X R15, R3, 0x1, ~R12, P2 ;  /* 0x00000001030f7824 */ /* 0x000fe200010e0e0c */
[----:B------:R-:W-:Y:S01]  /*76f0*/  ISETP.GT.U32.AND P1, PT, R11, -0x8, PT ;  /* 0xfffffff80b00780c */ /* 0x000fe20003f24070 */
[----:B------:R-:W-:Y:S01]  /*7700*/  IMAD.X R0, R12, 0x1, ~R3, P3 ;  /* 0x000000010c007824 */ /* 0x000fe200018e0e03 */
[----:B------:R-:W-:-:S04]  /*7710*/  ISETP.NE.U32.AND P0, PT, R20, RZ, PT ;  /* 0x000000ff1400720c */ /* 0x000fc80003f05070 */
[----:B------:R-:W-:Y:S02]  /*7720*/  ISETP.GT.U32.AND.EX P1, PT, R0, -0x1, PT, P1 ;  /* 0xffffffff0000780c */ /* 0x000fe40003f24110 */
[----:B------:R-:W-:-:S11]  /*7730*/  ISETP.NE.AND.EX P0, PT, RZ, RZ, PT, P0 ;  /* 0x000000ffff00720c */ /* 0x000fd60003f05300 */
[----:B------:R-:W-:Y:S05]  /*7740*/  @P1 BRA `(.L_x_99) ;  /* 0x0000000000981947 */ /* 0x000fea0003800000 */
[----:B------:R-:W-:Y:S02]  /*7750*/  IMAD.MOV.U32 R3, RZ, RZ, R17 ;  /* 0x000000ffff037224 */ /* 0x000fe400078e0011 */
[----:B------:R-:W-:-:S05]  /*7760*/  IMAD.MOV.U32 R2, RZ, RZ, R16 ;  /* 0x000000ffff027224 */ /* 0x000fca00078e0010 */
[----:B------:R-:W2:Y:S01]  /*7770*/  LD.E R3, desc[UR36][R2.64] ;  /* 0x0000002402037980 */ /* 0x000ea2000c101900 */
[----:B------:R-:W-:Y:S01]  /*7780*/  LOP3.LUT R19, R13, 0xfffffff8, RZ, 0xc0, !PT ;  /* 0xfffffff80d137812 */ /* 0x000fe200078ec0ff */
[----:B------:R-:W-:Y:S02]  /*7790*/  IMAD.MOV.U32 R0, RZ, RZ, RZ ;  /* 0x000000ffff007224 */ /* 0x000fe400078e00ff */
[----:B------:R-:W-:Y:S02]  /*77a0*/  IMAD.MOV.U32 R12, RZ, RZ, RZ ;  /* 0x000000ffff0c7224 */ /* 0x000fe400078e00ff */
[----:B--2---:R-:W-:-:S06]  /*77b0*/  IMAD R8, R3, 0x8, R18 ;  /* 0x0000000803087824 */ /* 0x004fcc00078e0212 */
[----:B------:R-:W0:Y:S02]  /*77c0*/  LDS.64 R8, [R8+0x8] ;  /* 0x0000080008087984 */ /* 0x000e240000000a00 */
[----:B0-----:R-:W-:-:S11]  /*77d0*/  DADD R10, RZ, R8 ;  /* 0x00000000ff0a7229 */ /* 0x001fd60000000008 */
.L_x_100:
[----:B-----5:R-:W-:Y:S01]  /*77e0*/  DSETP.GEU.AND P1, PT, R8, R6, PT ;  /* 0x000000060800722a */ /* 0x020fe20003f2e000 */
[----:B------:R-:W-:-:S05]  /*77f0*/  IADD3 R0, P2, PT, R0, 0x8, RZ ;  /* 0x0000000800007810 */ /* 0x000fca0007f5e0ff */
[----:B------:R-:W-:Y:S01]  /*7800*/  FSEL R2, R10, R6, !P1 ;  /* 0x000000060a027208 */ /* 0x000fe20004800000 */
[----:B------:R-:W-:Y:S01]  /*7810*/  IMAD.X R12, RZ, RZ, R12, P2 ;  /* 0x000000ffff0c7224 */ /* 0x000fe200010e060c */
[----:B------:R-:W-:-:S06]  /*7820*/  FSEL R3, R11, R7, !P1 ;  /* 0x000000070b037208 */ /* 0x000fcc0004800000 */
[----:B------:R-:W-:-:S06]  /*7830*/  DSETP.GEU.AND P1, PT, R8, R2, PT ;  /* 0x000000020800722a */ /* 0x000fcc0003f2e000 */
[----:B------:R-:W-:Y:S02]  /*7840*/  FSEL R2, R10, R2, !P1 ;  /* 0x000000020a027208 */ /* 0x000fe40004800000 */
        /* <DEDUP_REMOVED lines=15> */
[----:B------:R-:W-:Y:S02]  /*7940*/  FSEL R3, R11, R3, !P1 ;  /* 0x000000030b037208 */ /* 0x000fe40004800000 */
[----:B------:R-:W-:-:S04]  /*7950*/  ISETP.NE.U32.AND P1, PT, R0, R19, PT ;  /* 0x000000130000720c */ /* 0x000fc80003f25070 */
[----:B------:R-:W-:Y:S01]  /*7960*/  ISETP.NE.AND.EX P1, PT, R12, R15, PT, P1 ;  /* 0x0000000f0c00720c */ /* 0x000fe20003f25310 */
[----:B------:R-:W-:-:S06]  /*7970*/  DSETP.GEU.AND P2, PT, R8, R2, PT ;  /* 0x000000020800722a */ /* 0x000fcc0003f4e000 */
[----:B------:R-:W-:Y:S02]  /*7980*/  FSEL R6, R10, R2, !P2 ;  /* 0x000000020a067208 */ /* 0x000fe40005000000 */
[----:B------:R-:W-:-:S04]  /*7990*/  FSEL R7, R11, R3, !P2 ;  /* 0x000000030b077208 */ /* 0x000fc80005000000 */
[----:B------:R-:W-:Y:S05]  /*79a0*/  @P1 BRA `(.L_x_100) ;  /* 0xfffffffc008c1947 */ /* 0x000fea000383ffff */
.L_x_99:
[----:B------:R-:W-:Y:S05]  /*79b0*/  BSYNC.RECONVERGENT B1 ;  /* 0x0000000000017941 */ /* 0x000fea0003800200 */
.L_x_98:
[----:B------:R-:W-:Y:S04]  /*79c0*/  BSSY.RECONVERGENT B1, `(.L_x_101) ;  /* 0x000003b000017945 */ /* 0x000fe80003800200 */
[----:B------:R-:W-:Y:S05]  /*79d0*/  @!P0 BRA `(.L_x_102) ;  /* 0x0000000000e48947 */ /* 0x000fea0003800000 */
[----:B------:R-:W-:Y:S01]  /*79e0*/  ISETP.GE.U32.AND P0, PT, R20, 0x4, PT ;  /* 0x000000041400780c */ /* 0x000fe20003f06070 */
[----:B------:R-:W-:Y:S01]  /*79f0*/  BSSY.RECONVERGENT B2, `(.L_x_103) ;  /* 0x0000018000027945 */ /* 0x000fe20003800200 */
[----:B------:R-:W-:Y:S02]  /*7a00*/  LOP3.LUT R12, R13, 0x3, RZ, 0xc0, !PT ;  /* 0x000000030d0c7812 */ /* 0x000fe400078ec0ff */
[----:B------:R-:W-:Y:S02]  /*7a10*/  ISETP.GE.U32.AND.EX P0, PT, RZ, RZ, PT, P0 ;  /* 0x000000ffff00720c */ /* 0x000fe40003f06100 */
[----:B------:R-:W-:-:S04]  /*7a20*/  ISETP.NE.U32.AND P1, PT, R12, RZ, PT ;  /* 0x000000ff0c00720c */ /* 0x000fc80003f25070 */
[----:B------:R-:W-:-:S07]  /*7a30*/  ISETP.NE.AND.EX P1, PT, RZ, RZ, PT, P1 ;  /* 0x000000ffff00720c */ /* 0x000fce0003f25310 */
[----:B------:R-:W-:Y:S06]  /*7a40*/  @!P0 BRA `(.L_x_104) ;  /* 0x0000000000488947 */ /* 0x000fec0003800000 */
[----:B------:R-:W-:Y:S02]  /*7a50*/  IMAD.MOV.U32 R11, RZ, RZ, R17 ;  /* 0x000000ffff0b7224 */ /* 0x000fe400078e0011 */
[----:B------:R-:W-:-:S05]  /*7a60*/  IMAD.MOV.U32 R10, RZ, RZ, R16 ;  /* 0x000000ffff0a7224 */ /* 0x000fca00078e0010 */
[----:B------:R-:W2:Y:S02]  /*7a70*/  LD.E R11, desc[UR36][R10.64] ;  /* 0x000000240a0b7980 */ /* 0x000ea4000c101900 */
[----:B--2---:R-:W-:-:S06]  /*7a80*/  IMAD R2, R11, 0x8, R18 ;  /* 0x000000080b027824 */ /* 0x004fcc00078e0212 */
[----:B------:R-:W0:Y:S02]  /*7a90*/  LDS.64 R2, [R2+0x8] ;  /* 0x0000080002027984 */ /* 0x000e240000000a00 */
[----:B0-----:R-:W-:Y:S02]  /*7aa0*/  DADD R8, RZ, R2 ;  /* 0x00000000ff087229 */ /* 0x001fe40000000002 */
[----:B-----5:R-:W-:-:S08]  /*7ab0*/  DSETP.GEU.AND P0, PT, R2, R6, PT ;  /* 0x000000060200722a */ /* 0x020fd00003f0e000 */
        /* <DEDUP_REMOVED lines=10> */
[----:B------:R-:W-:-:S07]  /*7b60*/  FSEL R7, R9, R7, !P0 ;  /* 0x0000000709077208 */ /* 0x000fce0004000000 */
.L_x_104:
[----:B------:R-:W-:Y:S05]  /*7b70*/  BSYNC.RECONVERGENT B2 ;  /* 0x0000000000027941 */ /* 0x000fea0003800200 */
.L_x_103:
[----:B------:R-:W-:Y:S05]  /*7b80*/  @!P1 BRA `(.L_x_102) ;  /* 0x0000000000789947 */ /* 0x000fea0003800000 */
[----:B------:R-:W-:Y:S01]  /*7b90*/  ISETP.NE.U32.AND P0, PT, R12, 0x1, PT ;  /* 0x000000010c00780c */ /* 0x000fe20003f05070 */
[----:B------:R-:W-:Y:S01]  /*7ba0*/  BSSY.RECONVERGENT B2, `(.L_x_105) ;  /* 0x0000012000027945 */ /* 0x000fe20003800200 */
[----:B------:R-:W-:Y:S02]  /*7bb0*/  LOP3.LUT R0, R13, 0x1, RZ, 0xc0, !PT ;  /* 0x000000010d007812 */ /* 0x000fe400078ec0ff */
[----:B------:R-:W-:Y:S02]  /*7bc0*/  ISETP.NE.AND.EX P0, PT, RZ, RZ, PT, P0 ;  /* 0x000000ffff00720c */ /* 0x000fe40003f05300 */
[----:B------:R-:W-:-:S04]  /*7bd0*/  ISETP.NE.U32.AND P1, PT, R0, 0x1, PT ;  /* 0x000000010000780c */ /* 0x000fc80003f25070 */
[----:B------:R-:W-:-:S07]  /*7be0*/  ISETP.NE.U32.AND.EX P1, PT, RZ, RZ, PT, P1 ;  /* 0x000000ffff00720c */ /* 0x000fce0003f25110 */
        /* <DEDUP_REMOVED lines=12> */
[----:B------:R-:W-:-:S07]  /*7cb0*/  FSEL R7, R11, R7, !P0 ;  /* 0x000000070b077208 */ /* 0x000fce0004000000 */
.L_x_106:
[----:B------:R-:W-:Y:S05]  /*7cc0*/  BSYNC.RECONVERGENT B2 ;  /* 0x0000000000027941 */ /* 0x000fea0003800200 */
.L_x_105:
[----:B------:R-:W-:Y:S05]  /*7cd0*/  @P1 BRA `(.L_x_102) ;  /* 0x0000000000241947 */ /* 0x000fea0003800000 */
        /* <DEDUP_REMOVED lines=8> */
[----:B------:R-:W-:-:S07]  /*7d60*/  FSEL R7, R11, R7, !P0 ;  /* 0x000000070b077208 */ /* 0x000fce0004000000 */
.L_x_102:
[----:B------:R-:W-:Y:S05]  /*7d70*/  BSYNC.RECONVERGENT B1 ;  /* 0x0000000000017941 */ /* 0x000fea0003800200 */
.L_x_101:
[----:B------:R-:W-:Y:S05]  /*7d80*/  BRA `(.L_x_27) ;  /* 0x0000004000107947 */ /* 0x000fea0003800000 */
.L_x_97:
[----:B------:R-:W-:-:S04]  /*7d90*/  ISETP.GE.U32.AND P0, PT, R14, 0x2, PT ;  /* 0x000000020e00780c */ /* 0x000fc80003f06070 */
[----:B------:R-:W-:-:S13]  /*7da0*/  ISETP.GE.U32.AND.EX P0, PT, R15, RZ, PT, P0 ;  /* 0x000000ff0f00720c */ /* 0x000fda0003f06100 */
[----:B------:R-:W-:Y:S05]  /*7db0*/  @!P0 BRA `(.L_x_107) ;  /* 0x0000003000688947 */ /* 0x000fea0003800000 */
[C---:B------:R-:W-:Y:S01]  /*7dc0*/  VIADD R52, R14.reuse, 0x7 ;  /* 0x000000070e347836 */ /* 0x040fe20000000000 */
[C---:B------:R-:W-:Y:S01]  /*7dd0*/  LOP3.LUT R49, R14.reuse, 0xf, RZ, 0xc0, !PT ;  /* 0x0000000f0e317812 */ /* 0x040fe200078ec0ff */
[C---:B------:R-:W-:Y:S01]  /*7de0*/  VIADD R50, R14.reuse, 0x3 ;  /* 0x000000030e327836 */ /* 0x040fe20000000000 */
[----:B------:R-:W-:Y:S02]  /*7df0*/  LOP3.LUT R48, R14, 0x7, RZ, 0xc0, !PT ;  /* 0x000000070e307812 */ /* 0x000fe400078ec0ff */
[----:B------:R-:W-:Y:S02]  /*7e00*/  LOP3.LUT R28, R52, 0x7, RZ, 0xc0, !PT ;  /* 0x00000007341c7812 */ /* 0x000fe400078ec0ff */
[----:B------:R-:W-:Y:S02]  /*7e10*/  IADD3 R47, P1, PT, R49, -0x1, RZ ;  /* 0xffffffff312f7810 */ /* 0x000fe40007f3e0ff */
[----:B------:R-:W-:Y:S02]  /*7e20*/  IADD3 R46, P2, PT, R48, -0x1, RZ ;  /* 0xffffffff302e7810 */ /* 0x000fe40007f5e0ff */
[----:B------:R-:W-:Y:S01]  /*7e30*/  IADD3 R28, P0, PT, R28, -0x1, RZ ;  /* 0xffffffff1c1c7810 */ /* 0x000fe20007f1e0ff */
[----:B------:R-:W-:Y:S01]  /*7e40*/  IMAD.X R44, RZ, RZ, -0x1, P1 ;  /* 0xffffffffff2c7424 */ /* 0x000fe200008e06ff */
[C---:B------:R-:W-:Y:S01]  /*7e50*/  LOP3.LUT R51, R14.reuse, 0x3, RZ, 0xc0, !PT ;  /* 0x000000030e337812 */ /* 0x040fe200078ec0ff */
[----:B------:R-:W-:Y:S01]  /*7e60*/  IMAD.X R42, RZ, RZ, -0x1, P2 ;  /* 0xffffffffff2a7424 */ /* 0x000fe200010e06ff */
[C---:B------:R-:W-:Y:S01]  /*7e70*/  LOP3.LUT R29, R14.reuse, 0xfffffffc, RZ, 0xc0, !PT ;  /* 0xfffffffc0e1d7812 */ /* 0x040fe200078ec0ff */
[----:B------:R-:W-:Y:S01]  /*7e80*/  IMAD.X R35, RZ, RZ, -0x1, P0 ;  /* 0xffffffffff237424 */ /* 0x000fe200000e06ff */
[----:B------:R-:W-:-:S02]  /*7e90*/  LOP3.LUT R27, R14, 0xfffffff0, RZ, 0xc0, !PT ;  /* 0xfffffff00e1b7812 */ /* 0x000fc400078ec0ff */
[----:B------:R-:W-:Y:S02]  /*7ea0*/  LOP3.LUT R26, R8, 0xfffffff8, RZ, 0xc0, !PT ;  /* 0xfffffff8081a7812 */ /* 0x000fe400078ec0ff */
[----:B------:R-:W-:-:S07]  /*7eb0*/  LOP3.LUT R45, R50, 0x3, RZ, 0xc0, !PT ;  /* 0x00000003322d7812 */ /* 0x000fce00078ec0ff */
.L_x_161:
[----:B------:R-:W-:Y:S01]  /*7ec0*/  BSSY.RECONVERGENT B1, `(.L_x_108) ;  /* 0x0000109000017945 */ /* 0x000fe20003800200 */
[----:B------:R-:W-:Y:S02]  /*7ed0*/  IMAD.MOV.U32 R34, RZ, RZ, RZ ;  /* 0x000000ffff227224 */ /* 0x000fe400078e00ff */
[----:B------:R-:W-:Y:S02]  /*7ee0*/  IMAD.MOV.U32 R33, RZ, RZ, RZ ;  /* 0x000000ffff217224 */ /* 0x000fe400078e00ff */
[----:B------:R-:W-:Y:S02]  /*7ef0*/  IMAD.MOV.U32 R36, RZ, RZ, R11 ;  /* 0x000000ffff247224 */ /* 0x000fe400078e000b */
[----:B012---:R-:W-:-:S07]  /*7f00*/  IMAD.MOV.U32 R43, RZ, RZ, R12 ;  /* 0x000000ffff2b7224 */ /* 0x007fce00078e000c */
.L_x_133:
[----:B------:R-:W0:Y:S01]  /*7f10*/  LDCU UR4, c[0x0][0x3b0] ;  /* 0x00007600ff0477ac */ /* 0x000e220008000800 */
[----:B------:R-:W-:Y:S01]  /*7f20*/  LOP3.LUT R32, RZ, R34, RZ, 0x33, !PT ;  /* 0x00000022ff207212 */ /* 0x000fe200078e33ff */
[----:B------:R-:W-:Y:S01]  /*7f30*/  BSSY.RECONVERGENT B2, `(.L_x_109) ;  /* 0x0000022000027945 */ /* 0x000fe20003800200 */
[----:B------:R-:W-:Y:S02]  /*7f40*/  IMAD.MOV.U32 R31, RZ, RZ, R34 ;  /* 0x000000ffff1f7224 */ /* 0x000fe400078e0022 */
[----:B------:R-:W-:Y:S01]  /*7f50*/  IMAD.MOV.U32 R30, RZ, RZ, R33 ;  /* 0x000000ffff1e7224 */ /* 0x000fe200078e0021 */
[----:B0-----:R-:W-:-:S05]  /*7f60*/  IADD3 R32, PT, PT, R32, UR4, RZ ;  /* 0x0000000420207c10 */ /* 0x001fca000fffe0ff */
        /* <DEDUP_REMOVED lines=25> */
.L_x_110:
[----:B------:R-:W-:Y:S01]  /*8100*/  IMAD.MOV.U32 R41, RZ, RZ, R36 ;  /* 0x000000ffff297224 */ /* 0x000fe200078e0024 */
[----:B------:R-:W-:-:S07]  /*8110*/  MOV R40, 0x8130 ;  /* 0x0000813000287802 */ /* 0x000fce0000000f00 */
[----:B-----5:R-:W-:Y:S05]  /*8120*/  CALL.REL.NOINC `($__internal_0_$__cuda_sm20_div_u64) ;  /* 0x0000005000047944 */ /* 0x020fea0003c00000 */
[----:B------:R-:W-:Y:S02]  /*8130*/  IMAD.MOV.U32 R14, RZ, RZ, R20 ;  /* 0x000000ffff0e7224 */ /* 0x000fe400078e0014 */
[----:B------:R-:W-:-:S07]  /*8140*/  IMAD.MOV.U32 R15, RZ, RZ, R21 ;  /* 0x000000ffff0f7224 */ /* 0x000fce00078e0015 */
.L_x_111:
[----:B------:R-:W-:Y:S05]  /*8150*/  BSYNC.RECONVERGENT B2 ;  /* 0x0000000000027941 */ /* 0x000fea0003800200 */
.L_x_109:
        /* <DEDUP_REMOVED lines=27> */
.L_x_113:
[----:B------:R-:W-:Y:S01]  /*8310*/  IMAD.MOV.U32 R39, RZ, RZ, R43 ;  /* 0x000000ffff277224 */ /* 0x000fe200078e002b */
[----:B------:R-:W-:-:S07]  /*8320*/  MOV R38, 0x8340 ;  /* 0x0000834000267802 */ /* 0x000fce0000000f00 */
[----:B-----5:R-:W-:Y:S05]  /*8330*/  CALL.REL.NOINC `($__internal_1_$__cuda_sm20_rem_u64) ;  /* 0x0000005000907944 */ /* 0x020fea0003c00000 */
[----:B------:R-:W-:-:S07]  /*8340*/  IMAD.MOV.U32 R37, RZ, RZ, R43 ;  /* 0x000000ffff257224 */ /* 0x000fce00078e002b */
.L_x_114:
[----:B------:R-:W-:Y:S05]  /*8350*/  BSYNC.RECONVERGENT B2 ;  /* 0x0000000000027941 */ /* 0x000fea0003800200 */
.L_x_112:
        /* <DEDUP_REMOVED lines=25> */
.L_x_116:
[----:B------:R-:W-:Y:S01]  /*84f0*/  IMAD.MOV.U32 R41, RZ, RZ, R36 ;  /* 0x000000ffff297224 */ /* 0x000fe200078e0024 */
[----:B------:R-:W-:Y:S01]  /*8500*/  MOV R40, 0x8530 ;  /* 0x0000853000287802 */ /* 0x000fe20000000f00 */
[----:B------:R-:W-:-:S07]  /*8510*/  IMAD.MOV.U32 R43, RZ, RZ, R37 ;  /* 0x000000ffff2b7224 */ /* 0x000fce00078e0025 */
[----:B-----5:R-:W-:Y:S05]  /*8520*/  CALL.REL.NOINC `($__internal_0_$__cuda_sm20_div_u64) ;  /* 0x0000004c00047944 */ /* 0x020fea0003c00000 */
[----:B------:R-:W-:Y:S02]  /*8530*/  IMAD.MOV.U32 R14, RZ, RZ, R20 ;  /* 0x000000ffff0e7224 */ /* 0x000fe400078e0014 */
[----:B------:R-:W-:-:S07]  /*8540*/  IMAD.MOV.U32 R15, RZ, RZ, R21 ;  /* 0x000000ffff0f7224 */ /* 0x000fce00078e0015 */
.L_x_117:
[----:B------:R-:W-:Y:S05]  /*8550*/  BSYNC.RECONVERGENT B2 ;  /* 0x0000000000027941 */ /* 0x000fea0003800200 */
.L_x_115:
        /* <DEDUP_REMOVED lines=25> */
.L_x_119:
[----:B------:R-:W-:Y:S01]  /*86f0*/  IMAD.MOV.U32 R39, RZ, RZ, R37 ;  /* 0x000000ffff277224 */ /* 0x000fe200078e0025 */
[----:B------:R-:W-:-:S07]  /*8700*/  MOV R38, 0x8720 ;  /* 0x0000872000267802 */ /* 0x000fce0000000f00 */
[----:B-----5:R-:W-:Y:S05]  /*8710*/  CALL.REL.NOINC `($__internal_1_$__cuda_sm20_rem_u64) ;  /* 0x0000004c00987944 */ /* 0x020fea0003c00000 */
[----:B------:R-:W-:-:S07]  /*8720*/  IMAD.MOV.U32 R37, RZ, RZ, R43 ;  /* 0x000000ffff257224 */ /* 0x000fce00078e002b */
.L_x_120:
[----:B------:R-:W-:Y:S05]  /*8730*/  BSYNC.RECONVERGENT B2 ;  /* 0x0000000000027941 */ /* 0x000fea0003800200 */
.L_x_118:
        /* <DEDUP_REMOVED lines=20> */
[----:B------:R-:W-:Y:S02]  /*8880*/  ISETP.GE.U32.AND P1, PT, R15, R22, PT ;  /* 0x000000160f00720c */ /* 0x000fe40003f26070 */
[----:B------:R-:W-:-:S11]  /*8890*/  MOV R15, RZ ;  /* 0x000000ff000f7202 */ /* 0x000fd60000000f00 */
[----:B------:R-:W-:Y:S01]  /*88a0*/  @P1 VIADD R14, R14, 0x1 ;  /* 0x000000010e0e1836 */ /* 0x000fe20000000000 */
[----:B------:R-:W-:Y:S01]  /*88b0*/  @!P2 LOP3.LUT R14, RZ, R22, RZ, 0x33, !PT ;  /* 0x00000016ff0ea212 */ /* 0x000fe200078e33ff */
[----:B------:R-:W-:Y:S06]  /*88c0*/  BRA `(.L_x_123) ;  /* 0x0000000000187947 */ /* 0x000fec0003800000 */
.L_x_122:
[----:B------:R-:W-:Y:S01]  /*88d0*/  IMAD.MOV.U32 R41, RZ, RZ, R36 ;  /* 0x000000ffff297224 */ /* 0x000fe200078e0024 */
[----:B------:R-:W-:Y:S01]  /*88e0*/  MOV R40, 0x8910 ;  /* 0x0000891000287802 */ /* 0x000fe20000000f00 */
[----:B------:R-:W-:-:S07]  /*88f0*/  IMAD.MOV.U32 R43, RZ, RZ, R37 ;  /* 0x000000ffff2b7224 */ /* 0x000fce00078e0025 */
[----:B-----5:R-:W-:Y:S05]  /*8900*/  CALL.REL.NOINC `($__internal_0_$__cuda_sm20_div_u64) ;  /* 0x00000048000c7944 */ /* 0x020fea0003c00000 */
[----:B------:R-:W-:Y:S02]  /*8910*/  IMAD.MOV.U32 R14, RZ, RZ, R20 ;  /* 0x000000ffff0e7224 */ /* 0x000fe400078e0014 */
[----:B------:R-:W-:-:S07]  /*8920*/  IMAD.MOV.U32 R15, RZ, RZ, R21 ;  /* 0x000000ffff0f7224 */ /* 0x000fce00078e0015 */
.L_x_123:
[----:B------:R-:W-:Y:S05]  /*8930*/  BSYNC.RECONVERGENT B2 ;  /* 0x0000000000027941 */ /* 0x000fea0003800200 */
.L_x_121:
        /* <DEDUP_REMOVED lines=25> */
.L_x_125:
[----:B------:R-:W-:Y:S01]  /*8ad0*/  IMAD.MOV.U32 R39, RZ, RZ, R37 ;  /* 0x000000ffff277224 */ /* 0x000fe200078e0025 */
[----:B------:R-:W-:-:S07]  /*8ae0*/  MOV R38, 0x8b00 ;  /* 0x00008b0000267802 */ /* 0x000fce0000000f00 */
[----:B-----5:R-:W-:Y:S05]  /*8af0*/  CALL.REL.NOINC `($__internal_1_$__cuda_sm20_rem_u64) ;  /* 0x0000004800a07944 */ /* 0x020fea0003c00000 */
[----:B------:R-:W-:-:S07]  /*8b00*/  IMAD.MOV.U32 R37, RZ, RZ, R43 ;  /* 0x000000ffff257224 */ /* 0x000fce00078e002b */
.L_x_126:
[----:B------:R-:W-:Y:S05]  /*8b10*/  BSYNC.RECONVERGENT B2 ;  /* 0x0000000000027941 */ /* 0x000fea0003800200 */
.L_x_124:
        /* <DEDUP_REMOVED lines=25> */
.L_x_128:
[----:B------:R-:W-:Y:S01]  /*8cb0*/  IMAD.MOV.U32 R41, RZ, RZ, R36 ;  /* 0x000000ffff297224 */ /* 0x000fe200078e0024 */
[----:B------:R-:W-:Y:S01]  /*8cc0*/  MOV R40, 0x8cf0 ;  /* 0x00008cf000287802 */ /* 0x000fe20000000f00 */
[----:B------:R-:W-:-:S07]  /*8cd0*/  IMAD.MOV.U32 R43, RZ, RZ, R37 ;  /* 0x000000ffff2b7224 */ /* 0x000fce00078e0025 */
[----:B-----5:R-:W-:Y:S05]  /*8ce0*/  CALL.REL.NOINC `($__internal_0_$__cuda_sm20_div_u64) ;  /* 0x0000004400147944 */ /* 0x020fea0003c00000 */
[----:B------:R-:W-:Y:S02]  /*8cf0*/  IMAD.MOV.U32 R14, RZ, RZ, R20 ;  /* 0x000000ffff0e7224 */ /* 0x000fe400078e0014 */
[----:B------:R-:W-:-:S07]  /*8d00*/  IMAD.MOV.U32 R15, RZ, RZ, R21 ;  /* 0x000000ffff0f7224 */ /* 0x000fce00078e0015 */
.L_x_129:
[----:B------:R-:W-:Y:S05]  /*8d10*/  BSYNC.RECONVERGENT B2 ;  /* 0x0000000000027941 */ /* 0x000fea0003800200 */
.L_x_127:
        /* <DEDUP_REMOVED lines=25> */
.L_x_131:
[----:B------:R-:W-:Y:S01]  /*8eb0*/  IMAD.MOV.U32 R39, RZ, RZ, R37 ;  /* 0x000000ffff277224 */ /* 0x000fe200078e0025 */
[----:B------:R-:W-:-:S07]  /*8ec0*/  MOV R38, 0x8ee0 ;  /* 0x00008ee000267802 */ /* 0x000fce0000000f00 */
[----:B-----5:R-:W-:Y:S05]  /*8ed0*/  CALL.REL.NOINC `($__internal_1_$__cuda_sm20_rem_u64) ;  /* 0x0000004400a87944 */ /* 0x020fea0003c00000 */
.L_x_132:
[----:B------:R-:W-:Y:S05]  /*8ee0*/  BSYNC.RECONVERGENT B2 ;  /* 0x0000000000027941 */ /* 0x000fea0003800200 */
.L_x_130:
[----:B------:R-:W0:Y:S01]  /*8ef0*/  LDCU UR4, c[0x0][0x3b4] ;  /* 0x00007680ff0477ac */ /* 0x000e220008000800 */
[----:B------:R-:W-:-:S05]  /*8f00*/  IADD3 R34, P0, PT, R34, 0x4, RZ ;  /* 0x0000000422227810 */ /* 0x000fca0007f1e0ff */
[----:B------:R-:W-:Y:S01]  /*8f10*/  IMAD.X R33, RZ, RZ, R33, P0 ;  /* 0x000000ffff217224 */ /* 0x000fe200000e0621 */
[----:B------:R-:W-:-:S04]  /*8f20*/  ISETP.NE.U32.AND P0, PT, R34, R29, PT ;  /* 0x0000001d2200720c */ /* 0x000fc80003f05070 */
[----:B0-----:R-:W-:-:S13]  /*8f30*/  ISETP.NE.AND.EX P0, PT, R33, UR4, PT, P0 ;  /* 0x0000000421007c0c */ /* 0x001fda000bf05300 */
[----:B------:R-:W-:Y:S05]  /*8f40*/  @P0 BRA `(.L_x_133) ;  /* 0xffffffec00f00947 */ /* 0x000fea000383ffff */
[----:B------:R-:W-:Y:S05]  /*8f50*/  BSYNC.RECONVERGENT B1 ;  /* 0x0000000000017941 */ /* 0x000fea0003800200 */
.L_x_108:
[----:B------:R-:W-:-:S04]  /*8f60*/  ISETP.NE.U32.AND P0, PT, R51, RZ, PT ;  /* 0x000000ff3300720c */ /* 0x000fc80003f05070 */
[----:B------:R-:W-:-:S13]  /*8f70*/  ISETP.NE.AND.EX P0, PT, RZ, RZ, PT, P0 ;  /* 0x000000ffff00720c */ /* 0x000fda0003f05300 */
[----:B------:R-:W-:Y:S05]  /*8f80*/  @!P0 BRA `(.L_x_134) ;  /* 0x0000000800b88947 */ /* 0x000fea0003800000 */
[----:B------:R-:W0:Y:S01]  /*8f90*/  LDCU UR4, c[0x0][0x3b4] ;  /* 0x00007680ff0477ac */ /* 0x000e220008000800 */
[----:B------:R-:W-:Y:S01]  /*8fa0*/  ISETP.NE.U32.AND P1, PT, R51, 0x1, PT ;  /* 0x000000013300780c */ /* 0x000fe20003f25070 */
[----:B------:R-:W-:-:S03]  /*8fb0*/  IMAD.MOV.U32 R33, RZ, RZ, R29 ;  /* 0x000000ffff217224 */ /* 0x000fc600078e001d */
[----:B------:R-:W-:Y:S01]  /*8fc0*/  ISETP.NE.AND.EX P1, PT, RZ, RZ, PT, P1 ;  /* 0x000000ffff00720c */ /* 0x000fe20003f25310 */
[----:B0-----:R-:W-:-:S12]  /*8fd0*/  IMAD.U32 R34, RZ, RZ, UR4 ;  /* 0x00000004ff227e24 */ /* 0x001fd8000f8e00ff */
[----:B------:R-:W-:Y:S05]  /*8fe0*/  @!P1 BRA `(.L_x_135) ;  /* 0x0000000400f09947 */ /* 0x000fea0003800000 */
        /* <DEDUP_REMOVED lines=25> */
.L_x_137:
[----:B------:R-:W-:Y:S01]  /*9180*/  IMAD.MOV.U32 R41, RZ, RZ, R36 ;  /* 0x000000ffff297224 */ /* 0x000fe200078e0024 */
[----:B------:R-:W-:-:S07]  /*9190*/  MOV R40, 0x91b0 ;  /* 0x000091b000287802 */ /* 0x000fce0000000f00 */
[----:B-----5:R-:W-:Y:S05]  /*91a0*/  CALL.REL.NOINC `($__internal_0_$__cuda_sm20_div_u64) ;  /* 0x0000003c00e47944 */ /* 0x020fea0003c00000 */
[----:B------:R-:W-:Y:S02]  /*91b0*/  IMAD.MOV.U32 R14, RZ, RZ, R20 ;  /* 0x000000ffff0e7224 */ /* 0x000fe400078e0014 */
[----:B------:R-:W-:-:S07]  /*91c0*/  IMAD.MOV.U32 R15, RZ, RZ, R21 ;  /* 0x000000ffff0f7224 */ /* 0x000fce00078e0015 */
.L_x_138:
[----:B------:R-:W-:Y:S05]  /*91d0*/  BSYNC.RECONVERGENT B1 ;  /* 0x0000000000017941 */ /* 0x000fea0003800200 */
.L_x_136:
        /* <DEDUP_REMOVED lines=16> */
[----:B------:R-:W-:-:S05]  /*92e0*/  IMAD.HI.U32 R15, R15, R36, RZ ;  /* 0x000000240f0f7227 */ /* 0x000fca00078e00ff */
[----:B------:R-:W-:-:S05]  /*92f0*/  IADD3 R15, PT, PT, -R15, RZ, RZ ;  /* 0x000000ff0f0f7210 */ /* 0x000fca0007ffe1ff */
[----:B------:R-:W-:-:S05]  /*9300*/  IMAD R36, R22, R15, R36 ;  /* 0x0000000f16247224 */ /* 0x000fca00078e0224 */
[----:B------:R-:W-:-:S13]  /*9310*/  ISETP.GE.U32.AND P1, PT, R36, R22, PT ;  /* 0x000000162400720c */ /* 0x000fda0003f26070 */
[----:B------:R-:W-:-:S05]  /*9320*/  @P1 IMAD.IADD R36, R36, 0x1, -R22 ;  /* 0x0000000124241824 */ /* 0x000fca00078e0a16 */
[----:B------:R-:W-:-:S13]  /*9330*/  ISETP.GE.U32.AND P1, PT, R36, R22, PT ;  /* 0x000000162400720c */ /* 0x000fda0003f26070 */
[----:B------:R-:W-:Y:S01]  /*9340*/  @P1 IMAD.IADD R36, R36, 0x1, -R22 ;  /* 0x0000000124241824 */ /* 0x000fe200078e0a16 */
[----:B------:R-:W-:Y:S01]  /*9350*/  @!P2 LOP3.LUT R36, RZ, R22, RZ, 0x33, !PT ;  /* 0x00000016ff24a212 */ /* 0x000fe200078e33ff */
[----:B------:R-:W-:Y:S06]  /*9360*/  BRA `(.L_x_141) ;  /* 0x0000000000107947 */ /* 0x000fec0003800000 */
.L_x_140:
[----:B------:R-:W-:Y:S01]  /*9370*/  IMAD.MOV.U32 R39, RZ, RZ, R43 ;  /* 0x000000ffff277224 */ /* 0x000fe200078e002b */
[----:B------:R-:W-:-:S07]  /*9380*/  MOV R38, 0x93a0 ;  /* 0x000093a000267802 */ /* 0x000fce0000000f00 */
[----:B-----5:R-:W-:Y:S05]  /*9390*/  CALL.REL.NOINC `($__internal_1_$__cuda_sm20_rem_u64) ;  /* 0x0000004000787944 */ /* 0x020fea0003c00000 */
[----:B------:R-:W-:-:S07]  /*93a0*/  IMAD.MOV.U32 R37, RZ, RZ, R43 ;  /* 0x000000ffff257224 */ /* 0x000fce00078e002b */
.L_x_141:
[----:B------:R-:W-:Y:S05]  /*93b0*/  BSYNC.RECONVERGENT B1 ;  /* 0x0000000000017941 */ /* 0x000fea0003800200 */
.L_x_139:
        /* <DEDUP_REMOVED lines=25> */
.L_x_143:
[----:B------:R-:W-:Y:S01]  /*9550*/  IMAD.MOV.U32 R41, RZ, RZ, R36 ;  /* 0x000000ffff297224 */ /* 0x000fe200078e0024 */
[----:B------:R-:W-:Y:S01]  /*9560*/  MOV R40, 0x9590 ;  /* 0x0000959000287802 */ /* 0x000fe20000000f00 */
[----:B------:R-:W-:-:S07]  /*9570*/  IMAD.MOV.U32 R43, RZ, RZ, R37 ;  /* 0x000000ffff2b7224 */ /* 0x000fce00078e0025 */
[----:B-----5:R-:W-:Y:S05]  /*9580*/  CALL.REL.NOINC `($__internal_0_$__cuda_sm20_div_u64) ;  /* 0x0000003800ec7944 */ /* 0x020fea0003c00000 */
[----:B------:R-:W-:Y:S02]  /*9590*/  IMAD.MOV.U32 R14, RZ, RZ, R20 ;  /* 0x000000ffff0e7224 */ /* 0x000fe400078e0014 */
[----:B------:R-:W-:-:S07]  /*95a0*/  IMAD.MOV.U32 R15, RZ, RZ, R21 ;  /* 0x000000ffff0f7224 */ /* 0x000fce00078e0015 */
.L_x_144:
[----:B------:R-:W-:Y:S05]  /*95b0*/  BSYNC.RECONVERGENT B1 ;  /* 0x0000000000017941 */ /* 0x000fea0003800200 */
.L_x_142:
        /* <DEDUP_REMOVED lines=25> */
.L_x_146:
[----:B------:R-:W-:Y:S01]  /*9750*/  IMAD.MOV.U32 R39, RZ, RZ, R37 ;  /* 0x000000ffff277224 */ /* 0x000fe200078e0025 */
[----:B------:R-:W-:-:S07]  /*9760*/  MOV R38, 0x9780 ;  /* 0x0000978000267802 */ /* 0x000fce0000000f00 */
[----:B-----5:R-:W-:Y:S05]  /*9770*/  CALL.REL.NOINC `($__internal_1_$__cuda_sm20_rem_u64) ;  /* 0x0000003c00807944 */ /* 0x020fea0003c00000 */
.L_x_147:
[----:B------:R-:W-:Y:S05]  /*9780*/  BSYNC.RECONVERGENT B1 ;  /* 0x0000000000017941 */ /* 0x000fea0003800200 */
.L_x_145:
[----:B------:R-:W-:-:S05]  /*9790*/  IADD3 R33, P1, PT, R31, 0x6, RZ ;  /* 0x000000061f217810 */ /* 0x000fca0007f3e0ff */
[----:B------:R-:W-:-:S08]  /*97a0*/  IMAD.X R34, RZ, RZ, R30, P1 ;  /* 0x000000ffff227224 */ /* 0x000fd000008e061e */
.L_x_135:
[----:B------:R-:W0:Y:S02]  /*97b0*/  LDCU UR6, c[0x0][0x3b0] ;  /* 0x00007600ff0677ac */ /* 0x000e240008000800 */
[----:B0-----:R-:W-:-:S09]  /*97c0*/  ULOP3.LUT UP0, URZ, UR6, 0x1, URZ, 0xc0, !UPT ;  /* 0x0000000106ff7892 */ /* 0x001fd2000f80c0ff */
[----:B------:R-:W-:Y:S05]  /*97d0*/  BRA.U !UP0, `(.L_x_134) ;  /* 0x0000000108a47547 */ /* 0x000fea000b800000 */
[----:B------:R-:W0:Y:S01]  /*97e0*/  S2UR UR5, SR_CgaCtaId ;  /* 0x00000000000579c3 */ /* 0x000e220000008800 */
[----:B------:R-:W-:Y:S01]  /*97f0*/  UMOV UR4, 0x400 ;  /* 0x0000040000047882 */ /* 0x000fe20000000000 */
[----:B------:R-:W-:Y:S01]  /*9800*/  LOP3.LUT R14, RZ, R33, RZ, 0x33, !PT ;  /* 0x00000021ff0e7212 */ /* 0x000fe200078e33ff */
[----:B------:R-:W-:Y:S04]  /*9810*/  BSSY.RECONVERGENT B1, `(.L_x_148) ;  /* 0x0000022000017945 */ /* 0x000fe80003800200 */
[----:B------:R-:W-:Y:S01]  /*9820*/  VIADD R14, R14, UR6 ;  /* 0x000000060e0e7c36 */ /* 0x000fe20008000000 */
[----:B0-----:R-:W-:-:S06]  /*9830*/  ULEA UR4, UR5, UR4, 0x18 ;  /* 0x0000000405047291 */ /* 0x001fcc000f8ec0ff */
[----:B------:R-:W-:-:S04]  /*9840*/  IMAD.U32 R19, RZ, RZ, UR4 ;  /* 0x00000004ff137e24 */ /* 0x000fc8000f8e00ff */
        /* <DEDUP_REMOVED lines=25> */
.L_x_149:
[----:B------:R-:W-:Y:S01]  /*99e0*/  IMAD.MOV.U32 R41, RZ, RZ, R36 ;  /* 0x000000ffff297224 */ /* 0x000fe200078e0024 */
[----:B------:R-:W-:-:S07]  /*99f0*/  MOV R40, 0x9a10 ;  /* 0x00009a1000287802 */ /* 0x000fce0000000f00 */
[----:B-----5:R-:W-:Y:S05]  /*9a00*/  CALL.REL.NOINC `($__internal_0_$__cuda_sm20_div_u64) ;  /* 0x0000003400cc7944 */ /* 0x020fea0003c00000 */
[----:B------:R-:W-:Y:S02]  /*9a10*/  IMAD.MOV.U32 R14, RZ, RZ, R20 ;  /* 0x000000ffff0e7224 */ /* 0x000fe400078e0014 */
[----:B------:R-:W-:-:S07]  /*9a20*/  IMAD.MOV.U32 R15, RZ, RZ, R21 ;  /* 0x000000ffff0f7224 */ /* 0x000fce00078e0015 */
.L_x_150:
[----:B------:R-:W-:Y:S05]  /*9a30*/  BSYNC.RECONVERGENT B1 ;  /* 0x0000000000017941 */ /* 0x000fea0003800200 */
.L_x_148:
[----:B------:R-:W-:-:S04]  /*9a40*/  LEA R20, P1, R33, R16, 0x3 ;  /* 0x0000001021147211 */ /* 0x000fc800078218ff */
[----:B------:R-:W-:-:S05]  /*9a50*/  LEA.HI.X R21, R33, R17, R34, 0x3, P1 ;  /* 0x0000001121157211 */ /* 0x000fca00008f1c22 */
[----:B------:R0:W-:Y:S04]  /*9a60*/  ST.E.64 desc[UR36][R20.64], R14 ;  /* 0x0000000e14007985 */ /* 0x0001e8000c101b24 */
.L_x_134:
[----:B0-----:R-:W-:Y:S02]  /*9a70*/  IMAD.MOV.U32 R15, RZ, RZ, R17 ;  /* 0x000000ffff0f7224 */ /* 0x001fe400078e0011 */
[----:B------:R-:W-:-:S05]  /*9a80*/  IMAD.MOV.U32 R14, RZ, RZ, R16 ;  /* 0x000000ffff0e7224 */ /* 0x000fca00078e0010 */
[----:B------:R0:W2:Y:S01]  /*9a90*/  LD.E R15, desc[UR36][R14.64] ;  /* 0x000000240e0f7980 */ /* 0x0000a2000c101900 */
[----:B------:R-:W-:Y:S01]  /*9aa0*/  BSSY.RECONVERGENT B1, `(.L_x_151) ;  /* 0x000003b000017945 */ /* 0x000fe20003800200 */
[----:B------:R-:W-:Y:S01]  /*9ab0*/  IMAD.MOV.U32 R57, RZ, RZ, 0x1 ;  /* 0x00000001ff397424 */ /* 0x000fe200078e00ff */
[----:B------:R-:W-:Y:S01]  /*9ac0*/  CS2R R20, SRZ ;  /* 0x0000000000147805 */ /* 0x000fe2000001ff00 */
[----:B------:R-:W-:Y:S01]  /*9ad0*/  IMAD.MOV.U32 R40, RZ, RZ, RZ ;  /* 0x000000ffff287224 */ /* 0x000fe200078e00ff */
[----:B0-----:R-:W0:Y:S02]  /*9ae0*/  LDC R14, c[0x0][0x3b0] ;  /* 0x0000ec00ff0e7b82 */ /* 0x001e240000000800 */
[----:B0-2---:R-:W-:-:S07]  /*9af0*/  IMAD.MOV.U32 R41, RZ, RZ, R15 ;  /* 0x000000ffff297224 */ /* 0x005fce00078e000f */
.L_x_152:
        /* <DEDUP_REMOVED lines=9> */
[----:B--2---:R-:W-:-:S03]  /*9b90*/  IMAD R31, R41, R14, R25 ;  /* 0x0000000e291f7224 */ /* 0x004fc600078e0219 */
[----:B------:R-:W2:Y:S01]  /*9ba0*/  LD.E R41, desc[UR36][R22.64+0x38] ;  /* 0x0000382416297980 */ /* 0x000ea2000c101900 */
[--C-:B------:R-:W-:Y:S02]  /*9bb0*/  IMAD R24, R31, 0x8, R18.reuse ;  /* 0x000000081f187824 */ /* 0x100fe400078e0212 */
[-C--:B---3--:R-:W-:Y:S02]  /*9bc0*/  IMAD R31, R25, R14.reuse, R33 ;  /* 0x0000000e191f7224 */ /* 0x088fe400078e0221 */
[----:B----4-:R-:W-:Y:S02]  /*9bd0*/  IMAD R33, R33, R14, R37 ;  /* 0x0000000e21217224 */ /* 0x010fe400078e0225 */
[----:B------:R-:W0:Y:S01]  /*9be0*/  LDS.64 R24, [R24+0x8] ;  /* 0x0000080018187984 */ /* 0x000e220000000a00 */
[--C-:B------:R-:W-:Y:S02]  /*9bf0*/  IMAD R31, R31, 0x8, R18.reuse ;  /* 0x000000081f1f7824 */ /* 0x100fe400078e0212 */
[----:B------:R-:W-:-:S02]  /*9c00*/  IMAD R33, R33, 0x8, R18 ;  /* 0x0000000821217824 */ /* 0x000fc400078e0212 */
[-C--:B------:R-:W-:Y:S02]  /*9c10*/  IMAD R37, R37, R14.reuse, R39 ;  /* 0x0000000e25257224 */ /* 0x080fe400078e0227 */
[----:B------:R-:W1:Y:S01]  /*9c20*/  LDS.64 R30, [R31+0x8] ;  /* 0x000008001f1e7984 */ /* 0x000e620000000a00 */
[-C--:B------:R-:W-:Y:S02]  /*9c30*/  IMAD R39, R39, R14.reuse, R43 ;  /* 0x0000000e27277224 */ /* 0x080fe400078e022b */
[--C-:B------:R-:W-:Y:S01]  /*9c40*/  IMAD R37, R37, 0x8, R18.reuse ;  /* 0x0000000825257824 */ /* 0x100fe200078e0212 */
[----:B------:R-:W3:Y:S01]  /*9c50*/  LDS.64 R32, [R33+0x8] ;  /* 0x0000080021207984 */ /* 0x000ee20000000a00 */
[----:B------:R-:W-:Y:S02]  /*9c60*/  IMAD R39, R39, 0x8, R18 ;  /* 0x0000000827277824 */ /* 0x000fe400078e0212 */
[-C--:B------:R-:W-:Y:S02]  /*9c70*/  IMAD R43, R43, R14.reuse, R53 ;  /* 0x0000000e2b2b7224 */ /* 0x080fe400078e0235 */
[----:B------:R-:W4:Y:S01]  /*9c80*/  LDS.64 R36, [R37+0x8] ;  /* 0x0000080025247984 */ /* 0x000f220000000a00 */
[----:B------:R-:W-:-:S02]  /*9c90*/  IMAD R53, R53, R14, R34 ;  /* 0x0000000e35357224 */ /* 0x000fc400078e0222 */
[----:B------:R-:W-:Y:S01]  /*9ca0*/  LEA R43, R43, R18, 0x3 ;  /* 0x000000122b2b7211 */ /* 0x000fe200078e18ff */
[----:B------:R-:W4:Y:S01]  /*9cb0*/  LDS.64 R38, [R39+0x8] ;  /* 0x0000080027267984 */ /* 0x000f220000000a00 */
[----:B------:R-:W-:Y:S01]  /*9cc0*/  IMAD R53, R53, 0x8, R18 ;  /* 0x0000000835357824 */ /* 0x000fe200078e0212 */
[----:B0-----:R-:W-:Y:S02]  /*9cd0*/  DADD R24, R24, R20 ;  /* 0x0000000018187229 */ /* 0x001fe40000000014 */
[----:B------:R-:W0:Y:S06]  /*9ce0*/  LDS.64 R20, [R43+0x8] ;  /* 0x000008002b147984 */ /* 0x000e2c0000000a00 */
[----:B-1----:R-:W-:Y:S01]  /*9cf0*/  DADD R24, R24, R30 ;  /* 0x0000000018187229 */ /* 0x002fe2000000001e */
[----:B------:R-:W1:Y:S07]  /*9d00*/  LDS.64 R30, [R53+0x8] ;  /* 0x00000800351e7984 */ /* 0x000e6e0000000a00 */
[----:B---3--:R-:W-:-:S08]  /*9d10*/  DADD R24, R24, R32 ;  /* 0x0000000018187229 */ /* 0x008fd00000000020 */
[----:B----4-:R-:W-:Y:S01]  /*9d20*/  DADD R24, R24, R36 ;  /* 0x0000000018187229 */ /* 0x010fe20000000024 */
[----:B------:R-:W-:-:S07]  /*9d30*/  IMAD.MOV.U32 R36, RZ, RZ, R57 ;  /* 0x000000ffff247224 */ /* 0x000fce00078e0039 */
[----:B------:R-:W-:Y:S01]  /*9d40*/  DADD R24, R24, R38 ;  /* 0x0000000018187229 */ /* 0x000fe20000000026 */
[----:B------:R-:W-:-:S07]  /*9d50*/  IMAD.MOV.U32 R38, RZ, RZ, R40 ;  /* 0x000000ffff267224 */ /* 0x000fce00078e0028 */
[----:B0-----:R-:W-:Y:S01]  /*9d60*/  DADD R20, R24, R20 ;  /* 0x0000000018147229 */ /* 0x001fe20000000014 */
[----:B------:R-:W-:-:S04]  /*9d70*/  IADD3 R25, P2, PT, R57, 0x7, RZ ;  /* 0x0000000739197810 */ /* 0x000fc80007f5e0ff */
[----:B------:R-:W-:Y:S01]  /*9d80*/  ISETP.NE.U32.AND P1, PT, R25, R26, PT ;  /* 0x0000001a1900720c */ /* 0x000fe20003f25070 */
[----:B------:R-:W-:Y:S02]  /*9d90*/  IMAD.X R24, RZ, RZ, R40, P2 ;  /* 0x000000ffff187224 */ /* 0x000fe400010e0628 */
[----:B-1----:R-:W-:Y:S01]  /*9da0*/  DADD R20, R20, R30 ;  /* 0x0000000014147229 */ /* 0x002fe2000000001e */
        /* <DEDUP_REMOVED lines=11> */
.L_x_151:
[----:B------:R-:W-:-:S13]  /*9e60*/  LOP3.LUT P1, RZ, R8, 0x7, RZ, 0xc0, !PT ;  /* 0x0000000708ff7812 */ /* 0x000fda000782c0ff */
[----:B------:R-:W-:Y:S05]  /*9e70*/  @!P1 BRA `(.L_x_153) ;  /* 0x0000000000d49947 */ /* 0x000fea0003800000 */
[----:B------:R-:W-:Y:S02]  /*9e80*/  ISETP.GE.U32.AND P1, PT, R28, 0x3, PT ;  /* 0x000000031c00780c */ /* 0x000fe40003f26070 */
[----:B------:R-:W-:Y:S02]  /*9e90*/  LOP3.LUT P2, RZ, R52, 0x3, RZ, 0xc0, !PT ;  /* 0x0000000334ff7812 */ /* 0x000fe4000784c0ff */
[----:B------:R-:W-:-:S13]  /*9ea0*/  ISETP.GE.U32.AND.EX P1, PT, R35, RZ, PT, P1 ;  /* 0x000000ff2300720c */ /* 0x000fda0003f26110 */
[----:B------:R-:W-:Y:S05]  /*9eb0*/  @!P1 BRA `(.L_x_154) ;  /* 0x0000000000589947 */ /* 0x000fea0003800000 */
[----:B------:R-:W2:Y:S04]  /*9ec0*/  LD.E R25, desc[UR36][R22.64+0x40] ;  /* 0x0000402416197980 */ /* 0x000ea8000c101900 */
[----:B------:R-:W3:Y:S04]  /*9ed0*/  LD.E R33, desc[UR36][R22.64+0x48] ;  /* 0x0000482416217980 */ /* 0x000ee8000c101900 */
[----:B------:R-:W4:Y:S04]  /*9ee0*/  LD.E R37, desc[UR36][R22.64+0x50] ;  /* 0x0000502416257980 */ /* 0x000f28000c101900 */
[----:B------:R-:W4:Y:S01]  /*9ef0*/  LD.E R32, desc[UR36][R22.64+0x58] ;  /* 0x0000582416207980 */ /* 0x000f22000c101900 */
[----:B------:R-:W-:-:S05]  /*9f00*/  IADD3 R57, P1, PT, R36, 0xc, RZ ;  /* 0x0000000c24397810 */ /* 0x000fca0007f3e0ff */
[----:B------:R-:W-:Y:S02]  /*9f10*/  IMAD.X R40, RZ, RZ, R38, P1 ;  /* 0x000000ffff287224 */ /* 0x000fe400008e0626 */
[----:B--2---:R-:W-:-:S04]  /*9f20*/  IMAD R31, R41, R14, R25 ;  /* 0x0000000e291f7224 */ /* 0x004fc800078e0219 */
[--C-:B------:R-:W-:Y:S02]  /*9f30*/  IMAD R34, R31, 0x8, R18.reuse ;  /* 0x000000081f227824 */ /* 0x100fe400078e0212 */
[-C--:B---3--:R-:W-:Y:S02]  /*9f40*/  IMAD R31, R25, R14.reuse, R33 ;  /* 0x0000000e191f7224 */ /* 0x088fe400078e0221 */
[-C--:B----4-:R-:W-:Y:S01]  /*9f50*/  IMAD R33, R33, R14.reuse, R37 ;  /* 0x0000000e21217224 */ /* 0x090fe200078e0225 */
[----:B------:R-:W0:Y:S01]  /*9f60*/  LDS.64 R24, [R34+0x8] ;  /* 0x0000080022187984 */ /* 0x000e220000000a00 */
[--C-:B------:R-:W-:Y:S02]  /*9f70*/  IMAD R31, R31, 0x8, R18.reuse ;  /* 0x000000081f1f7824 */ /* 0x100fe400078e0212 */
[----:B------:R-:W-:Y:S02]  /*9f80*/  IMAD R33, R33, 0x8, R18 ;  /* 0x0000000821217824 */ /* 0x000fe400078e0212 */
[----:B------:R-:W-:-:S02]  /*9f90*/  IMAD R37, R37, R14, R32 ;  /* 0x0000000e25257224 */ /* 0x000fc400078e0220 */
        /* <DEDUP_REMOVED lines=8> */
.L_x_154:
        /* <DEDUP_REMOVED lines=9> */
[----:B------:R-:W-:Y:S01]  /*a0b0*/  @P1 IMAD.X R40, RZ, RZ, R40, P2 ;  /* 0x000000ffff281224 */ /* 0x000fe200010e0628 */
[C---:B------:R-:W-:Y:S02]  /*a0c0*/  @P3 LEA R32, P2, R57.reuse, R16, 0x3 ;  /* 0x0000001039203211 */ /* 0x040fe400078418ff */
[----:B------:R-:W3:Y:S02]  /*a0d0*/  @P1 LD.E R24, desc[UR36][R22.64+0x8] ;  /* 0x0000082416181980 */ /* 0x000ee4000c101900 */
        /* <DEDUP_REMOVED lines=8> */
[----:B----4-:R-:W-:-:S04]  /*a160*/  @P3 IMAD R37, R37, R14, R30 ;  /* 0x0000000e25253224 */ /* 0x010fc800078e021e */
[----:B------:R-:W1:Y:S01]  /*a170*/  @P1 LDS.64 R30, [R31+0x8] ;  /* 0x000008001f1e1984 */ /* 0x000e620000000a00 */
[----:B------:R-:W-:-:S06]  /*a180*/  @P3 IMAD R22, R37, 0x8, R18 ;  /* 0x0000000825163824 */ /* 0x000fcc00078e0212 */
[----:B------:R-:W2:Y:S01]  /*a190*/  @P3 LDS.64 R22, [R22+0x8] ;  /* 0x0000080016163984 */ /* 0x000ea20000000a00 */
[----:B0-----:R-:W-:-:S08]  /*a1a0*/  @P1 DADD R24, R20, R24 ;  /* 0x0000000014181229 */ /* 0x001fd00000000018 */
[----:B-1----:R-:W-:-:S08]  /*a1b0*/  @P1 DADD R20, R24, R30 ;  /* 0x0000000018141229 */ /* 0x002fd0000000001e */
[----:B--2---:R-:W-:-:S11]  /*a1c0*/  @P3 DADD R20, R20, R22 ;  /* 0x0000000014143229 */ /* 0x004fd60000000016 */
.L_x_153:
[----:B------:R-:W2:Y:S01]  /*a1d0*/  LD.E R22, desc[UR36][R2.64+-0x8] ;  /* 0xfffff82402167980 */ /* 0x000ea2000c101900 */
[----:B------:R-:W-:Y:S01]  /*a1e0*/  BSSY.RECONVERGENT B1, `(.L_x_155) ;  /* 0x00000d1000017945 */ /* 0x000fe20003800200 */
[----:B--2---:R-:W-:-:S04]  /*a1f0*/  IMAD R15, R22, R14, R15 ;  /* 0x0000000e160f7224 */ /* 0x004fc800078e020f */
[----:B------:R-:W-:-:S05]  /*a200*/  IMAD R15, R15, 0x8, R18 ;  /* 0x000000080f0f7824 */ /* 0x000fca00078e0212 */
[----:B------:R-:W0:Y:S02]  /*a210*/  LDS.64 R22, [R15+0x8] ;  /* 0x000008000f167984 */ /* 0x000e240000000a00 */
[----:B0-----:R-:W-:-:S08]  /*a220*/  DADD R20, R22, R20 ;  /* 0x0000000016147229 */ /* 0x001fd00000000014 */
[----:B-----5:R-:W-:-:S14]  /*a230*/  DSETP.GEU.AND P1, PT, R20, R6, PT ;  /* 0x000000061400722a */ /* 0x020fdc0003f2e000 */
[----:B------:R-:W-:Y:S05]  /*a240*/  @P1 BRA `(.L_x_156) ;  /* 0x0000000c00281947 */ /* 0x000fea0003800000 */
[----:B------:R-:W-:Y:S01]  /*a250*/  BSSY.RECONVERGENT B2, `(.L_x_157) ;  /* 0x0000030000027945 */ /* 0x000fe20003800200 */
[----:B------:R-:W-:Y:S02]  /*a260*/  IMAD.MOV.U32 R34, RZ, RZ, RZ ;  /* 0x000000ffff227224 */ /* 0x000fe400078e00ff */
[----:B------:R-:W-:-:S07]  /*a270*/  IMAD.MOV.U32 R15, RZ, RZ, RZ ;  /* 0x000000ffff0f7224 */ /* 0x000fce00078e00ff */
.L_x_158:
[C---:B------:R-:W-:Y:S01]  /*a280*/  IMAD.SHL.U32 R55, R34.reuse, 0x8, RZ ;  /* 0x0000000822377824 */ /* 0x040fe200078e00ff */
[----:B------:R-:W-:Y:S01]  /*a290*/  SHF.L.U64.HI R54, R34, 0x3, R15 ;  /* 0x0000000322367819 */ /* 0x000fe2000001020f */
[----:B------:R-:W0:Y:S03]  /*a2a0*/  LDCU UR4, c[0x0][0x3b4] ;  /* 0x00007680ff0477ac */ /* 0x000e260008000800 */
[----:B------:R-:W-:-:S05]  /*a2b0*/  IADD3 R38, P1, PT, R55, R16, RZ ;  /* 0x0000001037267210 */ /* 0x000fca0007f3e0ff */
[----:B------:R-:W-:-:S05]  /*a2c0*/  IMAD.X R39, R54, 0x1, R17, P1 ;  /* 0x0000000136277824 */ /* 0x000fca00008e0611 */
[----:B--2---:R-:W2:Y:S01]  /*a2d0*/  LD.E.64 R6, desc[UR36][R38.64] ;  /* 0x0000002426067980 */ /* 0x004ea2000c101b00 */
        /* <DEDUP_REMOVED lines=30> */
[----:B------:R-:W-:Y:S01]  /*a4c0*/  IMAD.MOV.U32 R53, RZ, RZ, R34 ;  /* 0x000000ffff357224 */ /* 0x000fe200078e0022 */
[----:B------:R-:W-:-:S02]  /*a4d0*/  IADD3 R34, P1, PT, R34, 0x10, RZ ;  /* 0x0000001022227810 */ /* 0x000fc40007f3e0ff */
[----:B---3--:R2:W-:Y:S04]  /*a4e0*/  ST.E.64 desc[UR36][R40.64+0x70], R24 ;  /* 0x0000701828007985 */ /* 0x0085e8000c101b24 */
[----:B-----5:R-:W3:Y:S01]  /*a4f0*/  LD.E.64 R30, desc[UR36][R38.64+0x78] ;  /* 0x00007824261e7980 */ /* 0x020ee2000c101b00 */
[----:B------:R-:W-:Y:S01]  /*a500*/  IMAD.X R15, RZ, RZ, R15, P1 ;  /* 0x000000ffff0f7224 */ /* 0x000fe200008e060f */
[----:B------:R-:W-:-:S04]  /*a510*/  ISETP.NE.U32.AND P1, PT, R34, R27, PT ;  /* 0x0000001b2200720c */ /* 0x000fc80003f25070 */
[----:B0-----:R-:W-:Y:S01]  /*a520*/  ISETP.NE.AND.EX P1, PT, R15, UR4, PT, P1 ;  /* 0x000000040f007c0c */ /* 0x001fe2000bf25310 */
[----:B---3--:R2:W-:-:S12]  /*a530*/  ST.E.64 desc[UR36][R40.64+0x78], R30 ;  /* 0x0000781e28007985 */ /* 0x0085d8000c101b24 */
[----:B------:R-:W-:Y:S05]  /*a540*/  @P1 BRA `(.L_x_158) ;  /* 0xfffffffc004c1947 */ /* 0x000fea000383ffff */
[----:B------:R-:W-:Y:S05]  /*a550*/  BSYNC.RECONVERGENT B2 ;  /* 0x0000000000027941 */ /* 0x000fea0003800200 */
.L_x_157:
[----:B------:R-:W-:Y:S01]  /*a560*/  ISETP.NE.U32.AND P1, PT, R49, RZ, PT ;  /* 0x000000ff3100720c */ /* 0x000fe20003f25070 */
[----:B--2---:R-:W-:Y:S02]  /*a570*/  IMAD.MOV.U32 R6, RZ, RZ, R20 ;  /* 0x000000ffff067224 */ /* 0x004fe400078e0014 */
[----:B------:R-:W-:Y:S01]  /*a580*/  IMAD.MOV.U32 R7, RZ, RZ, R21 ;  /* 0x000000ffff077224 */ /* 0x000fe200078e0015 */
[----:B------:R-:W-:-:S13]  /*a590*/  ISETP.NE.AND.EX P1, PT, RZ, RZ, PT, P1 ;  /* 0x000000ffff00720c */ /* 0x000fda0003f25310 */
[----:B------:R-:W-:Y:S05]  /*a5a0*/  @!P1 BRA `(.L_x_156) ;  /* 0x0000000800509947 */ /* 0x000fea0003800000 */
[----:B------:R-:W0:Y:S01]  /*a5b0*/  LDCU UR4, c[0x0][0x3b4] ;  /* 0x00007680ff0477ac */ /* 0x000e220008000800 */
[----:B------:R-:W-:Y:S01]  /*a5c0*/  ISETP.GE.U32.AND P1, PT, R47, 0x7, PT ;  /* 0x000000072f00780c */ /* 0x000fe20003f26070 */
[----:B------:R-:W-:Y:S01]  /*a5d0*/  IMAD.MOV.U32 R43, RZ, RZ, R27 ;  /* 0x000000ffff2b7224 */ /* 0x000fe200078e001b */
[----:B------:R-:W-:Y:S02]  /*a5e0*/  ISETP.NE.U32.AND P3, PT, R48, RZ, PT ;  /* 0x000000ff3000720c */ /* 0x000fe40003f65070 */
[----:B------:R-:W-:Y:S02]  /*a5f0*/  ISETP.GE.U32.AND.EX P2, PT, R44, RZ, PT, P1 ;  /* 0x000000ff2c00720c */ /* 0x000fe40003f46110 */
[----:B------:R-:W-:Y:S01]  /*a600*/  ISETP.NE.AND.EX P1, PT, RZ, RZ, PT, P3 ;  /* 0x000000ffff00720c */ /* 0x000fe20003f25330 */
[----:B0-----:R-:W-:-:S10]  /*a610*/  IMAD.U32 R34, RZ, RZ, UR4 ;  /* 0x00000004ff227e24 */ /* 0x001fd4000f8e00ff */
[----:B------:R-:W-:Y:S05]  /*a620*/  @!P2 BRA `(.L_x_159) ;  /* 0x0000000000cca947 */ /* 0x000fea0003800000 */
[----:B------:R-:W2:Y:S01]  /*a630*/  LD.E.64 R6, desc[UR36][R38.64+0x80] ;  /* 0x0000802426067980 */ /* 0x000ea2000c101b00 */
[----:B------:R-:W-:-:S04]  /*a640*/  IADD3 R33, P2, PT, R55, 0x88, RZ ;  /* 0x0000008837217810 */ /* 0x000fc80007f5e0ff */
[----:B------:R-:W-:Y:S01]  /*a650*/  LOP3.LUT R33, R33, 0xffffff88, RZ, 0xc0, !PT ;  /* 0xffffff8821217812 */ /* 0x000fe200078ec0ff */
[----:B------:R-:W-:-:S03]  /*a660*/  IMAD.X R32, RZ, RZ, R54, P2 ;  /* 0x000000ffff207224 */ /* 0x000fc600010e0636 */
[----:B------:R-:W-:Y:S02]  /*a670*/  IADD3 R22, P2, PT, R33, R16, RZ ;  /* 0x0000001021167210 */ /* 0x000fe40007f5e0ff */
[----:B------:R-:W-:-:S05]  /*a680*/  LOP3.LUT R32, R32, 0x7, RZ, 0xc0, !PT ;  /* 0x0000000720207812 */ /* 0x000fca00078ec0ff */
        /* <DEDUP_REMOVED lines=12> */
[----:B0-----:R-:W2:Y:S01]  /*a750*/  LD.E.64 R6, desc[UR36][R36.64] ;  /* 0x0000002424067980 */ /* 0x001ea2000c101b00 */
[----:B------:R-:W-:-:S05]  /*a760*/  IADD3 R38, P2, PT, R39, R4, RZ ;  /* 0x0000000427267210 */ /* 0x000fca0007f5e0ff */
[----:B------:R-:W-:Y:S01]  /*a770*/  IMAD.X R39, R15, 0x1, R5, P2 ;  /* 0x000000010f277824 */ /* 0x000fe200010e0605 */
[----:B------:R-:W-:-:S04]  /*a780*/  IADD3 R15, P2, PT, R55, 0xa0, RZ ;  /* 0x000000a0370f7810 */ /* 0x000fc80007f5e0ff */
[----:B------:R-:W-:Y:S01]  /*a790*/  LOP3.LUT R15, R15, 0xffffffa0, RZ, 0xc0, !PT ;  /* 0xffffffa00f0f7812 */ /* 0x000fe200078ec0ff */
[----:B------:R-:W-:Y:S01]  /*a7a0*/  IMAD.X R34, RZ, RZ, R54, P2 ;  /* 0x000000ffff227224 */ /* 0x000fe200010e0636 */
[----:B--2---:R0:W-:Y:S04]  /*a7b0*/  ST.E.64 desc[UR36][R38.64], R6 ;  /* 0x0000000626007985 */ /* 0x0041e8000c101b24 */
[----:B------:R-:W2:Y:S01]  /*a7c0*/  LD.E.64 R32, desc[UR36][R22.64+0x10] ;  /* 0x0000102416207980 */ /* 0x000ea2000c101b00 */
[----:B------:R-:W-:Y:S02]  /*a7d0*/  LOP3.LUT R34, R34, 0x7, RZ, 0xc0, !PT ;  /* 0x0000000722227812 */ /* 0x000fe400078ec0ff */
[----:B------:R-:W-:-:S05]  /*a7e0*/  IADD3 R40, P2, PT, R15, R16, RZ ;  /* 0x000000100f287210 */ /* 0x000fca0007f5e0ff */
[C---:B------:R-:W-:Y:S01]  /*a7f0*/  IMAD.X R41, R34.reuse, 0x1, R17, P2 ;  /* 0x0000000122297824 */ /* 0x040fe200010e0611 */
[----:B------:R-:W-:Y:S01]  /*a800*/  IADD3 R36, P2, PT, R15, R4, RZ ;  /* 0x000000040f247210 */ /* 0x000fe20007f5e0ff */
[----:B--2---:R2:W-:Y:S04]  /*a810*/  ST.E.64 desc[UR36][R30.64+0x10], R32 ;  /* 0x000010201e007985 */ /* 0x0045e8000c101b24 */
[----:B-1----:R-:W3:Y:S01]  /*a820*/  LD.E.64 R24, desc[UR36][R40.64] ;  /* 0x0000002428187980 */ /* 0x002ee2000c101b00 */
[----:B------:R-:W-:Y:S01]  /*a830*/  IMAD.X R37, R34, 0x1, R5, P2 ;  /* 0x0000000122257824 */ /* 0x000fe200010e0605 */
[----:B------:R-:W-:-:S04]  /*a840*/  IADD3 R15, P2, PT, R55, 0xb0, RZ ;  /* 0x000000b0370f7810 */ /* 0x000fc80007f5e0ff */
[----:B------:R-:W-:Y:S01]  /*a850*/  LOP3.LUT R15, R15, 0xffffffb0, RZ, 0xc0, !PT ;  /* 0xffffffb00f0f7812 */ /* 0x000fe200078ec0ff */
[----:B------:R-:W-:Y:S01]  /*a860*/  IMAD.X R34, RZ, RZ, R54, P2 ;  /* 0x000000ffff227224 */ /* 0x000fe200010e0636 */
[----:B---3--:R1:W-:Y:S04]  /*a870*/  ST.E.64 desc[UR36][R36.64], R24 ;  /* 0x0000001824007985 */ /* 0x0083e8000c101b24 */
[----:B0-----:R-:W3:Y:S01]  /*a880*/  LD.E.64 R6, desc[UR36][R22.64+0x20] ;  /* 0x0000202416067980 */ /* 0x001ee2000c101b00 */
[----:B------:R-:W-:Y:S02]  /*a890*/  LOP3.LUT R34, R34, 0x7, RZ, 0xc0, !PT ;  /* 0x0000000722227812 */ /* 0x000fe400078ec0ff */
[----:B------:R-:W-:-:S05]  /*a8a0*/  IADD3 R38, P2, PT, R15, R16, RZ ;  /* 0x000000100f267210 */ /* 0x000fca0007f5e0ff */
[C---:B------:R-:W-:Y:S01]  /*a8b0*/  IMAD.X R39, R34.reuse, 0x1, R17, P2 ;  /* 0x0000000122277824 */ /* 0x040fe200010e0611 */
[----:B------:R-:W-:Y:S01]  /*a8c0*/  IADD3 R40, P2, PT, R15, R4, RZ ;  /* 0x000000040f287210 */ /* 0x000fe20007f5e0ff */
[----:B---3--:R1:W-:Y:S04]  /*a8d0*/  ST.E.64 desc[UR36][R30.64+0x20], R6 ;  /* 0x000020061e007985 */ /* 0x0083e8000c101b24 */
[----:B--2---:R-:W2:Y:S01]  /*a8e0*/  LD.E.64 R32, desc[UR36][R38.64] ;  /* 0x0000002426207980 */ /* 0x004ea2000c101b00 */
[----:B------:R-:W-:-:S05]  /*a8f0*/  IMAD.X R41, R34, 0x1, R5, P2 ;  /* 0x0000000122297824 */ /* 0x000fca00010e0605 */
[----:B--2---:R1:W-:Y:S04]  /*a900*/  ST.E.64 desc[UR36][R40.64], R32 ;  /* 0x0000002028007985 */ /* 0x0043e8000c101b24 */
[----:B------:R-:W2:Y:S01]  /*a910*/  LD.E.64 R22, desc[UR36][R22.64+0x30] ;  /* 0x0000302416167980 */ /* 0x000ea2000c101b00 */
[----:B------:R-:W-:Y:S02]  /*a920*/  VIADD R15, R53, 0x18 ;  /* 0x00000018350f7836 */ /* 0x000fe40000000000 */
[----:B------:R-:W-:-:S03]  /*a930*/  IMAD.MOV.U32 R34, RZ, RZ, RZ ;  /* 0x000000ffff227224 */ /* 0x000fc600078e00ff */
[----:B------:R-:W-:Y:S01]  /*a940*/  LOP3.LUT R43, R15, 0xfffffff8, RZ, 0xc0, !PT ;  /* 0xfffffff80f2b7812 */ /* 0x000fe200078ec0ff */
[----:B--2---:R1:W-:Y:S06]  /*a950*/  ST.E.64 desc[UR36][R30.64+0x30], R22 ;  /* 0x000030161e007985 */ /* 0x0043ec000c101b24 */
.L_x_159:
[----:B-1----:R-:W-:Y:S02]  /*a960*/  IMAD.MOV.U32 R6, RZ, RZ, R20 ;  /* 0x000000ffff067224 */ /* 0x002fe400078e0014 */
[----:B------:R-:W-:Y:S01]  /*a970*/  IMAD.MOV.U32 R7, RZ, RZ, R21 ;  /* 0x000000ffff077224 */ /* 0x000fe200078e0015 */
[----:B------:R-:W-:Y:S06]  /*a980*/  @!P1 BRA `(.L_x_156) ;  /* 0x0000000400589947 */ /* 0x000fec0003800000 */
[----:B------:R-:W-:-:S04]  /*a990*/  ISETP.GE.U32.AND P1, PT, R46, 0x3, PT ;  /* 0x000000032e00780c */ /* 0x000fc80003f26070 */
[----:B------:R-:W-:-:S13]  /*a9a0*/  ISETP.GE.U32.AND.EX P1, PT, R42, RZ, PT, P1 ;  /* 0x000000ff2a00720c */ /* 0x000fda0003f26110 */
        /* <DEDUP_REMOVED lines=14> */
[----:B--2---:R0:W-:Y:S05]  /*aa90*/  ST.E.64 desc[UR36][R24.64], R6 ;  /* 0x0000000618007985 */ /* 0x0041ea000c101b24 */
[----:B------:R-:W2:Y:S01]  /*aaa0*/  LD.E.64 R22, desc[UR36][R22.64] ;  /* 0x0000002416167980 */ /* 0x000ea2000c101b00 */
[----:B------:R-:W-:-:S04]  /*aab0*/  IADD3 R37, P1, PT, R39, 0x10, RZ ;  /* 0x0000001027257810 */ /* 0x000fc80007f3e0ff */
[----:B------:R-:W-:Y:S02]  /*aac0*/  IADD3.X R38, PT, PT, RZ, R34, RZ, P1, !PT ;  /* 0x00000022ff267210 */ /* 0x000fe40000ffe4ff */
[----:B------:R-:W-:Y:S02]  /*aad0*/  LOP3.LUT R37, R37, 0xfffffff8, RZ, 0xc0, !PT ;  /* 0xfffffff825257812 */ /* 0x000fe400078ec0ff */
[----:B------:R-:W-:Y:S02]  /*aae0*/  IADD3 R30, P1, PT, R31, R4, RZ ;  /* 0x000000041f1e7210 */ /* 0x000fe40007f3e0ff */
[----:B------:R-:W-:Y:S02]  /*aaf0*/  LOP3.LUT R38, R38, 0x7, RZ, 0xc0, !PT ;  /* 0x0000000726267812 */ /* 0x000fe400078ec0ff */
[----:B------:R-:W-:Y:S01]  /*ab00*/  IADD3 R32, P2, PT, R37, R16, RZ ;  /* 0x0000001025207210 */ /* 0x000fe20007f5e0ff */
[----:B------:R-:W-:-:S04]  /*ab10*/  IMAD.X R31, R15, 0x1, R5, P1 ;  /* 0x000000010f1f7824 */ /* 0x000fc800008e0605 */
[----:B------:R-:W-:Y:S01]  /*ab20*/  IMAD.X R33, R38, 0x1, R17, P2 ;  /* 0x0000000126217824 */ /* 0x000fe200010e0611 */
[----:B--2---:R1:W-:Y:S04]  /*ab30*/  ST.E.64 desc[UR36][R30.64], R22 ;  /* 0x000000161e007985 */ /* 0x0043e8000c101b24 */
[----:B0-----:R-:W2:Y:S01]  /*ab40*/  LD.E.64 R6, desc[UR36][R32.64] ;  /* 0x0000002420067980 */ /* 0x001ea2000c101b00 */
        /* <DEDUP_REMOVED lines=15> */
.L_x_160:
        /* <DEDUP_REMOVED lines=43> */
.L_x_156:
[----:B------:R-:W-:Y:S05]  /*aef0*/  BSYNC.RECONVERGENT B1 ;  /* 0x0000000000017941 */ /* 0x000fea0003800200 */
.L_x_155:
[----:B------:R-:W-:-:S05]  /*af00*/  IADD3 R11, P0, PT, R11, 0x1, RZ ;  /* 0x000000010b0b7810 */ /* 0x000fca0007f1e0ff */
[----:B------:R-:W-:Y:S01]  /*af10*/  IMAD.X R12, RZ, RZ, R12, P0 ;  /* 0x000000ffff0c7224 */ /* 0x000fe200000e060c */
[----:B------:R-:W-:-:S04]  /*af20*/  ISETP.GE.U32.AND P0, PT, R11, R10, PT ;  /* 0x0000000a0b00720c */ /* 0x000fc80003f06070 */
[----:B------:R-:W-:-:S13]  /*af30*/  ISETP.GE.U32.AND.EX P0, PT, R12, R0, PT, P0 ;  /* 0x000000000c00720c */ /* 0x000fda0003f06100 */
[----:B------:R-:W-:Y:S05]  /*af40*/  @!P0 BRA `(.L_x_161) ;  /* 0xffffffcc00dc8947 */ /* 0x000fea000383ffff */
[----:B------:R-:W-:Y:S05]  /*af50*/  BRA `(.L_x_27) ;  /* 0x0000000c009c7947 */ /* 0x000fea0003800000 */
.L_x_107:
[----:B------:R-:W-:-:S07]  /*af60*/  VIADD R19, R14, 0xffffffff ;  /* 0xffffffff0e137836 */ /* 0x000fce0000000000 */
.L_x_182:
[----:B0-----:R-:W0:Y:S01]  /*af70*/  LDS.64 R24, [R18+-0x8] ;  /* 0xfffff80012187984 */ /* 0x001e220000000a00 */
[----:B------:R-:W-:Y:S01]  /*af80*/  BSSY.RECONVERGENT B1, `(.L_x_162) ;  /* 0x000001e000017945 */ /* 0x000fe20003800200 */
[----:B0-----:R-:W-:-:S04]  /*af90*/  LOP3.LUT R14, R12, R25, RZ, 0xfc, !PT ;  /* 0x000000190c0e7212 */ /* 0x001fc800078efcff */
[----:B------:R-:W-:-:S13]  /*afa0*/  ISETP.NE.U32.AND P0, PT, R14, RZ, PT ;  /* 0x000000ff0e00720c */ /* 0x000fda0003f05070 */
[----:B-1----:R-:W-:Y:S05]  /*afb0*/  @P0 BRA `(.L_x_163) ;  /* 0x0000000000500947 */ /* 0x002fea0003800000 */
        /* <DEDUP_REMOVED lines=8> */
[----:B------:R-:W-:-:S04]  /*b040*/  IMAD.HI.U32 R22, R15, R21, R14 ;  /* 0x000000150f167227 */ /* 0x000fc800078e000e */
[----:B------:R-:W-:Y:S02]  /*b050*/  IMAD.MOV.U32 R21, RZ, RZ, RZ ;  /* 0x000000ffff157224 */ /* 0x000fe400078e00ff */
        /* <DEDUP_REMOVED lines=8> */
[----:B------:R-:W-:Y:S01]  /*b0e0*/  @!P2 LOP3.LUT R20, RZ, R24, RZ, 0x33, !PT ;  /* 0x00000018ff14a212 */ /* 0x000fe200078e33ff */
[----:B------:R-:W-:Y:S06]  /*b0f0*/  BRA `(.L_x_164) ;  /* 0x0000000000187947 */ /* 0x000fec0003800000 */
.L_x_163:
[----:B------:R-:W-:Y:S01]  /*b100*/  IMAD.MOV.U32 R22, RZ, RZ, R24 ;  /* 0x000000ffff167224 */ /* 0x000fe200078e0018 */
[----:B------:R-:W-:Y:S01]  /*b110*/  MOV R40, 0xb160 ;  /* 0x0000b16000287802 */ /* 0x000fe20000000f00 */
[----:B------:R-:W-:Y:S02]  /*b120*/  IMAD.MOV.U32 R23, RZ, RZ, R25 ;  /* 0x000000ffff177224 */ /* 0x000fe400078e0019 */
[----:B------:R-:W-:Y:S02]  /*b130*/  IMAD.MOV.U32 R41, RZ, RZ, R11 ;  /* 0x000000ffff297224 */ /* 0x000fe400078e000b */
[----:B------:R-:W-:-:S07]  /*b140*/  IMAD.MOV.U32 R43, RZ, RZ, R12 ;  /* 0x000000ffff2b7224 */ /* 0x000fce00078e000c */
[----:B-----5:R-:W-:Y:S05]  /*b150*/  CALL.REL.NOINC `($__internal_0_$__cuda_sm20_div_u64) ;  /* 0x0000001c00f87944 */ /* 0x020fea0003c00000 */
.L_x_164:
[----:B------:R-:W-:Y:S05]  /*b160*/  BSYNC.RECONVERGENT B1 ;  /* 0x0000000000017941 */ /* 0x000fea0003800200 */
.L_x_162:
[----:B------:R-:W-:Y:S01]  /*b170*/  IMAD.MOV.U32 R14, RZ, RZ, R16 ;  /* 0x000000ffff0e7224 */ /* 0x000fe200078e0010 */
[----:B------:R-:W-:Y:S01]  /*b180*/  ISETP.NE.U32.AND P0, PT, R8, RZ, PT ;  /* 0x000000ff0800720c */ /* 0x000fe20003f05070 */
[----:B------:R-:W-:-:S03]  /*b190*/  IMAD.MOV.U32 R15, RZ, RZ, R17 ;  /* 0x000000ffff0f7224 */ /* 0x000fc600078e0011 */
[----:B------:R-:W-:Y:S02]  /*b1a0*/  ISETP.NE.AND.EX P0, PT, R13, RZ, PT, P0 ;  /* 0x000000ff0d00720c */ /* 0x000fe40003f05300 */
[----:B------:R0:W-:Y:S11]  /*b1b0*/  ST.E.64 desc[UR36][R14.64], R20 ;  /* 0x000000140e007985 */ /* 0x0001f6000c101b24 */
        /* <DEDUP_REMOVED lines=26> */
.L_x_167:
[----:B------:R-:W-:Y:S01]  /*b360*/  IMAD.MOV.U32 R22, RZ, RZ, R24 ;  /* 0x000000ffff167224 */ /* 0x000fe200078e0018 */
[----:B------:R-:W-:Y:S01]  /*b370*/  MOV R23, R25 ;  /* 0x0000001900177202 */ /* 0x000fe20000000f00 */
[----:B------:R-:W-:Y:S01]  /*b380*/  IMAD.MOV.U32 R41, RZ, RZ, R11 ;  /* 0x000000ffff297224 */ /* 0x000fe200078e000b */
[----:B------:R-:W-:Y:S01]  /*b390*/  MOV R40, 0xb3c0 ;  /* 0x0000b3c000287802 */ /* 0x000fe20000000f00 */
[----:B------:R-:W-:-:S07]  /*b3a0*/  IMAD.MOV.U32 R43, RZ, RZ, R12 ;  /* 0x000000ffff2b7224 */ /* 0x000fce00078e000c */
[----:B-----5:R-:W-:Y:S05]  /*b3b0*/  CALL.REL.NOINC `($__internal_0_$__cuda_sm20_div_u64) ;  /* 0x0000001c00607944 */ /* 0x020fea0003c00000 */
[----:B------:R-:W-:Y:S02]  /*b3c0*/  IMAD.MOV.U32 R14, RZ, RZ, R20 ;  /* 0x000000ffff0e7224 */ /* 0x000fe400078e0014 */
[----:B------:R-:W-:-:S07]  /*b3d0*/  IMAD.MOV.U32 R15, RZ, RZ, R21 ;  /* 0x000000ffff0f7224 */ /* 0x000fce00078e0015 */
.L_x_168:
[----:B------:R-:W-:Y:S05]  /*b3e0*/  BSYNC.RECONVERGENT B1 ;  /* 0x0000000000017941 */ /* 0x000fea0003800200 */
.L_x_166:
        /* <DEDUP_REMOVED lines=26> */
.L_x_170:
[----:B------:R-:W-:Y:S01]  /*b590*/  IMAD.MOV.U32 R22, RZ, RZ, R24 ;  /* 0x000000ffff167224 */ /* 0x000fe200078e0018 */
[----:B------:R-:W-:Y:S01]  /*b5a0*/  MOV R40, 0xb5f0 ;  /* 0x0000b5f000287802 */ /* 0x000fe20000000f00 */
[----:B------:R-:W-:Y:S02]  /*b5b0*/  IMAD.MOV.U32 R23, RZ, RZ, R25 ;  /* 0x000000ffff177224 */ /* 0x000fe400078e0019 */
[----:B------:R-:W-:Y:S02]  /*b5c0*/  IMAD.MOV.U32 R41, RZ, RZ, R11 ;  /* 0x000000ffff297224 */ /* 0x000fe400078e000b */
[----:B------:R-:W-:-:S07]  /*b5d0*/  IMAD.MOV.U32 R43, RZ, RZ, R12 ;  /* 0x000000ffff2b7224 */ /* 0x000fce00078e000c */
[----:B-----5:R-:W-:Y:S05]  /*b5e0*/  CALL.REL.NOINC `($__internal_0_$__cuda_sm20_div_u64) ;  /* 0x0000001800d47944 */ /* 0x020fea0003c00000 */
[----:B------:R-:W-:Y:S02]  /*b5f0*/  IMAD.MOV.U32 R14, RZ, RZ, R20 ;  /* 0x000000ffff0e7224 */ /* 0x000fe400078e0014 */
[----:B------:R-:W-:-:S07]  /*b600*/  IMAD.MOV.U32 R15, RZ, RZ, R21 ;  /* 0x000000ffff0f7224 */ /* 0x000fce00078e0015 */
.L_x_171:
[----:B------:R-:W-:Y:S05]  /*b610*/  BSYNC.RECONVERGENT B1 ;  /* 0x0000000000017941 */ /* 0x000fea0003800200 */
.L_x_169:
        /* <DEDUP_REMOVED lines=26> */
.L_x_173:
        /* <DEDUP_REMOVED lines=8> */
.L_x_174:
[----:B------:R-:W-:Y:S05]  /*b840*/  BSYNC.RECONVERGENT B1 ;  /* 0x0000000000017941 */ /* 0x000fea0003800200 */
.L_x_172:
        /* <DEDUP_REMOVED lines=26> */
.L_x_176:
[----:B------:R-:W-:Y:S01]  /*b9f0*/  IMAD.MOV.U32 R22, RZ, RZ, R24 ;  /* 0x000000ffff167224 */ /* 0x000fe200078e0018 */
[----:B------:R-:W-:Y:S01]  /*ba00*/  MOV R40, 0xba50 ;  /* 0x0000ba5000287802 */ /* 0x000fe20000000f00 */
[----:B------:R-:W-:Y:S02]  /*ba10*/  IMAD.MOV.U32 R23, RZ, RZ, R25 ;  /* 0x000000ffff177224 */ /* 0x000fe400078e0019 */
[----:B------:R-:W-:Y:S02]  /*ba20*/  IMAD.MOV.U32 R41, RZ, RZ, R11 ;  /* 0x000000ffff297224 */ /* 0x000fe400078e000b */
[----:B------:R-:W-:-:S07]  /*ba30*/  IMAD.MOV.U32 R43, RZ, RZ, R12 ;  /* 0x000000ffff2b7224 */ /* 0x000fce00078e000c */
[----:B-----5:R-:W-:Y:S05]  /*ba40*/  CALL.REL.NOINC `($__internal_0_$__cuda_sm20_div_u64) ;  /* 0x0000001400bc7944 */ /* 0x020fea0003c00000 */
.L_x_177:
[----:B------:R-:W-:Y:S05]  /*ba50*/  BSYNC.RECONVERGENT B1 ;  /* 0x0000000000017941 */ /* 0x000fea0003800200 */
.L_x_175:
[----:B------:R-:W-:Y:S02]  /*ba60*/  IMAD.MOV.U32 R14, RZ, RZ, R16 ;  /* 0x000000ffff0e7224 */ /* 0x000fe400078e0010 */
[----:B------:R-:W-:-:S05]  /*ba70*/  IMAD.MOV.U32 R15, RZ, RZ, R17 ;  /* 0x000000ffff0f7224 */ /* 0x000fca00078e0011 */
[----:B------:R1:W-:Y:S02]  /*ba80*/  ST.E.64 desc[UR36][R14.64], R20 ;  /* 0x000000140e007985 */ /* 0x0003e4000c101b24 */
.L_x_165:
[----:B01----:R-:W2:Y:S01]  /*ba90*/  LD.E R15, desc[UR36][R2.64+-0x8] ;  /* 0xfffff824020f7980 */ /* 0x003ea2000c101900 */
[----:B------:R-:W0:Y:S01]  /*baa0*/  LDCU UR4, c[0x0][0x3b0] ;  /* 0x00007600ff0477ac */ /* 0x000e220008000800 */
[----:B------:R-:W-:Y:S01]  /*bab0*/  BSSY.RECONVERGENT B1, `(.L_x_178) ;  /* 0x000002c000017945 */ /* 0x000fe20003800200 */
[----:B0-----:R-:W-:-:S04]  /*bac0*/  IMAD.U32 R14, RZ, RZ, UR4 ;  /* 0x00000004ff0e7e24 */ /* 0x001fc8000f8e00ff */
[----:B--2---:R-:W-:-:S04]  /*bad0*/  IMAD R15, R15, R14, R20 ;  /* 0x0000000e0f0f7224 */ /* 0x004fc800078e0214 */
[----:B------:R-:W-:-:S05]  /*bae0*/  IMAD R15, R15, 0x8, R18 ;  /* 0x000000080f0f7824 */ /* 0x000fca00078e0212 */
[----:B------:R-:W0:Y:S02]  /*baf0*/  LDS.64 R20, [R15+0x8] ;  /* 0x000008000f147984 */ /* 0x000e240000000a00 */
[----:B0----5:R-:W-:-:S14]  /*bb00*/  DSETP.GEU.AND P0, PT, R20, R6, PT ;  /* 0x000000061400722a */ /* 0x021fdc0003f0e000 */
[----:B------:R-:W-:Y:S05]  /*bb10*/  @P0 BRA `(.L_x_179) ;  /* 0x0000000000940947 */ /* 0x000fea0003800000 */
[----:B------:R-:W-:Y:S01]  /*bb20*/  ISETP.GE.U32.AND P0, PT, R19, 0x3, PT ;  /* 0x000000031300780c */ /* 0x000fe20003f06070 */
[----:B------:R-:W-:Y:S01]  /*bb30*/  DADD R6, RZ, R20 ;  /* 0x00000000ff067229 */ /* 0x000fe20000000014 */
[----:B------:R-:W-:Y:S02]  /*bb40*/  ISETP.NE.AND P1, PT, R14, RZ, PT ;  /* 0x000000ff0e00720c */ /* 0x000fe40003f25270 */
[----:B------:R-:W-:-:S09]  /*bb50*/  CS2R R32, SRZ ;  /* 0x0000000000207805 */ /* 0x000fd2000001ff00 */
[----:B------:R-:W-:Y:S05]  /*bb60*/  @!P0 BRA `(.L_x_180) ;  /* 0x00000000005c8947 */ /* 0x000fea0003800000 */
[----:B------:R-:W-:Y:S01]  /*bb70*/  BSSY.RECONVERGENT B2, `(.L_x_180) ;  /* 0x0000016000027945 */ /* 0x000fe20003800200 */
[----:B------:R-:W-:Y:S01]  /*bb80*/  IMAD.MOV.U32 R15, RZ, RZ, RZ ;  /* 0x000000ffff0f7224 */ /* 0x000fe200078e00ff */
[----:B------:R-:W-:-:S07]  /*bb90*/  CS2R R32, SRZ ;  /* 0x0000000000207805 */ /* 0x000fce000001ff00 */
.L_x_181:
[C---:B0-----:R-:W-:Y:S01]  /*bba0*/  IMAD.SHL.U32 R25, R32.reuse, 0x8, RZ ;  /* 0x0000000820197824 */ /* 0x041fe200078e00ff */
[----:B------:R-:W-:-:S04]  /*bbb0*/  SHF.L.U64.HI R26, R32, 0x3, R33 ;  /* 0x00000003201a7819 */ /* 0x000fc80000010221 */
[----:B------:R-:W-:-:S04]  /*bbc0*/  IADD3 R20, P0, PT, R25, R16, RZ ;  /* 0x0000001019147210 */ /* 0x000fc80007f1e0ff */
[----:B------:R-:W-:-:S05]  /*bbd0*/  IADD3.X R21, PT, PT, R26, R17, RZ, P0, !PT ;  /* 0x000000111a157210 */ /* 0x000fca00007fe4ff */
[----:B------:R-:W2:Y:S01]  /*bbe0*/  LD.E.64 R22, desc[UR36][R20.64] ;  /* 0x0000002414167980 */ /* 0x000ea2000c101b00 */
[----:B------:R-:W-:-:S05]  /*bbf0*/  IADD3 R24, P0, PT, R25, R4, RZ ;  /* 0x0000000419187210 */ /* 0x000fca0007f1e0ff */
[----:B------:R-:W-:-:S05]  /*bc00*/  IMAD.X R25, R26, 0x1, R5, P0 ;  /* 0x000000011a197824 */ /* 0x000fca00000e0605 */
[----:B--2---:R0:W-:Y:S04]  /*bc10*/  ST.E.64 desc[UR36][R24.64], R22 ;  /* 0x0000001618007985 */ /* 0x0041e8000c101b24 */
[----:B------:R-:W2:Y:S04]  /*bc20*/  LD.E.64 R26, desc[UR36][R20.64+0x8] ;  /* 0x00000824141a7980 */ /* 0x000ea8000c101b00 */
[----:B--2---:R0:W-:Y:S04]  /*bc30*/  ST.E.64 desc[UR36][R24.64+0x8], R26 ;  /* 0x0000081a18007985 */ /* 0x0041e8000c101b24 */
[----:B------:R-:W2:Y:S04]  /*bc40*/  LD.E.64 R28, desc[UR36][R20.64+0x10] ;  /* 0x00001024141c7980 */ /* 0x000ea8000c101b00 */
[----:B--2---:R0:W-:Y:S04]  /*bc50*/  ST.E.64 desc[UR36][R24.64+0x10], R28 ;  /* 0x0000101c18007985 */ /* 0x0041e8000c101b24 */
[----:B------:R-:W2:Y:S01]  /*bc60*/  LD.E.64 R30, desc[UR36][R20.64+0x18] ;  /* 0x00001824141e7980 */ /* 0x000ea2000c101b00 */
[----:B------:R-:W-:Y:S01]  /*bc70*/  VIADD R15, R15, 0x4 ;  /* 0x000000040f0f7836 */ /* 0x000fe20000000000 */
[----:B------:R-:W-:-:S04]  /*bc80*/  IADD3 R32, P2, PT, R32, 0x4, RZ ;  /* 0x0000000420207810 */ /* 0x000fc80007f5e0ff */
[----:B------:R-:W-:Y:S01]  /*bc90*/  ISETP.NE.AND P0, PT, R15, RZ, PT ;  /* 0x000000ff0f00720c */ /* 0x000fe20003f05270 */
[----:B------:R-:W-:Y:S01]  /*bca0*/  IMAD.X R33, RZ, RZ, R33, P2 ;  /* 0x000000ffff217224 */ /* 0x000fe200010e0621 */
[----:B--2---:R0:W-:Y:S11]  /*bcb0*/  ST.E.64 desc[UR36][R24.64+0x18], R30 ;  /* 0x0000181e18007985 */ /* 0x0041f6000c101b24 */
[----:B------:R-:W-:Y:S05]  /*bcc0*/  @P0 BRA `(.L_x_181) ;  /* 0xfffffffc00b40947 */ /* 0x000fea000383ffff */
[----:B------:R-:W-:Y:S05]  /*bcd0*/  BSYNC.RECONVERGENT B2 ;  /* 0x0000000000027941 */ /* 0x000fea0003800200 */
.L_x_180:
[----:B------:R-:W-:Y:S05]  /*bce0*/  @!P1 BRA `(.L_x_179) ;  /* 0x0000000000209947 */ /* 0x000fea0003800000 */
[C---:B0-----:R-:W-:Y:S01]  /*bcf0*/  IMAD.SHL.U32 R23, R32.reuse, 0x8, RZ ;  /* 0x0000000820177824 */ /* 0x041fe200078e00ff */
[----:B------:R-:W-:-:S04]  /*bd00*/  SHF.L.U64.HI R15, R32, 0x3, R33 ;  /* 0x00000003200f7819 */ /* 0x000fc80000010221 */
[----:B------:R-:W-:-:S05]  /*bd10*/  IADD3 R20, P0, PT, R23, R16, RZ ;  /* 0x0000001017147210 */ /* 0x000fca0007f1e0ff */
[----:B------:R-:W-:-:S06]  /*bd20*/  IMAD.X R21, R15, 0x1, R17, P0 ;  /* 0x000000010f157824 */ /* 0x000fcc00000e0611 */
[----:B------:R-:W2:Y:S01]  /*bd30*/  LD.E.64 R20, desc[UR36][R20.64] ;  /* 0x0000002414147980 */ /* 0x000ea2000c101b00 */
[----:B------:R-:W-:-:S05]  /*bd40*/  IADD3 R22, P0, PT, R23, R4, RZ ;  /* 0x0000000417167210 */ /* 0x000fca0007f1e0ff */
[----:B------:R-:W-:-:S05]  /*bd50*/  IMAD.X R23, R15, 0x1, R5, P0 ;  /* 0x000000010f177824 */ /* 0x000fca00000e0605 */
[----:B--2---:R1:W-:Y:S03]  /*bd60*/  ST.E.64 desc[UR36][R22.64], R20 ;  /* 0x0000001416007985 */ /* 0x0043e6000c101b24 */
.L_x_179:
[----:B------:R-:W-:Y:S05]  /*bd70*/  BSYNC.RECONVERGENT B1 ;  /* 0x0000000000017941 */ /* 0x000fea0003800200 */
.L_x_178:
[----:B------:R-:W-:-:S05]  /*bd80*/  IADD3 R11, P0, PT, R11, 0x1, RZ ;  /* 0x000000010b0b7810 */ /* 0x000fca0007f1e0ff */
[----:B------:R-:W-:Y:S01]  /*bd90*/  IMAD.X R12, RZ, RZ, R12, P0 ;  /* 0x000000ffff0c7224 */ /* 0x000fe200000e060c */
[----:B------:R-:W-:-:S04]  /*bda0*/  ISETP.GE.U32.AND P0, PT, R11, R10, PT ;  /* 0x0000000a0b00720c */ /* 0x000fc80003f06070 */
[----:B------:R-:W-:-:S13]  /*bdb0*/  ISETP.GE.U32.AND.EX P0, PT, R12, R0, PT, P0 ;  /* 0x000000000c00720c */ /* 0x000fda0003f06100 */
[----:B------:R-:W-:Y:S05]  /*bdc0*/  @!P0 BRA `(.L_x_182) ;  /* 0xfffffff000688947 */ /* 0x000fea000383ffff */
.L_x_27:
[----:B------:R-:W-:Y:S05]  /*bdd0*/  BSYNC.RECONVERGENT B0 ;  /* 0x0000000000007941 */ /* 0x000fea0003800200 */
.L_x_26:
[----:B------:R-:W3:Y:S01]  /*bde0*/  LDC.64 R2, c[0x0][0x3a0] ;  /* 0x0000e800ff027b82 */ /* 0x000ee20000000a00 */
[----:B------:R-:W-:Y:S01]  /*bdf0*/  BSSY B0, `(.L_x_183) ;  /* 0x0000007000007945 */ /* 0x000fe20003800000 */
[----:B------:R-:W-:-:S07]  /*be00*/  IMAD.MOV.U32 R9, RZ, RZ, 0x1 ;  /* 0x00000001ff097424 */ /* 0x000fce00078e00ff */
.L_x_184:
[----:B------:R-:W-:Y:S01]  /*be10*/  IMAD.MOV.U32 R8, RZ, RZ, RZ ;  /* 0x000000ffff087224 */ /* 0x000fe200078e00ff */
[----:B------:R-:W-:Y:S05]  /*be20*/  YIELD ;  /* 0x0000000000007946 */ /* 0x000fea0003800000 */
[----:B---3--:R-:W3:Y:S02]  /*be30*/  ATOMG.E.CAS.STRONG.GPU PT, R0, [R2], R8, R9 ;  /* 0x00000008020073a9 */ /* 0x008ee400001ee109 */
[----:B---3--:R-:W-:-:S13]  /*be40*/  ISETP.NE.AND P0, PT, R0, RZ, PT ;  /* 0x000000ff0000720c */ /* 0x008fda0003f05270 */
[----:B------:R-:W-:Y:S05]  /*be50*/  @P0 BRA `(.L_x_184) ;  /* 0xfffffffc00ec0947 */ /* 0x000fea000383ffff */
[----:B------:R-:W-:Y:S05]  /*be60*/  BSYNC B0 ;  /* 0x0000000000007941 */ /* 0x000fea0003800000 */
.L_x_183:
[----:B------:R-:W3:Y:S01]  /*be70*/  LDC.64 R10, c[0x0][0x390] ;  /* 0x0000e400ff0a7b82 */ /* 0x000ee20000000a00 */
[----:B------:R4:W5:Y:S04]  /*be80*/  ATOMG.E.EXCH.STRONG.GPU PT, RZ, desc[UR36][R2.64], RZ ;  /* 0x800000ff02ff79a8 */ /* 0x000968000c1ef124 */
[----:B---3--:R-:W3:Y:S01]  /*be90*/  LDG.E.64 R8, desc[UR36][R10.64] ;  /* 0x000000240a087981 */ /* 0x008ee2000c1e1b00 */
[----:B------:R-:W-:Y:S01]  /*bea0*/  BSSY.RECONVERGENT B0, `(.L_x_185) ;  /* 0x0000121000007945 */ /* 0x000fe20003800200 */
[----:B---3-5:R-:W-:-:S14]  /*beb0*/  DSETP.GEU.AND P0, PT, R6, R8, PT ;  /* 0x000000080600722a */ /* 0x028fdc0003f0e000 */
[----:B----4-:R-:W-:Y:S05]  /*bec0*/  @P0 BRA `(.L_x_186) ;  /* 0x0000001000780947 */ /* 0x010fea0003800000 */
[----:B------:R-:W3:Y:S01]  /*bed0*/  LDC R0, c[0x0][0x3b4] ;  /* 0x0000ed00ff007b82 */ /* 0x000ee20000000800 */
[----:B------:R4:W-:Y:S01]  /*bee0*/  STG.E.64 desc[UR36][R10.64], R6 ;  /* 0x000000060a007986 */ /* 0x0009e2000c101b24 */
[----:B------:R-:W-:-:S04]  /*bef0*/  ISETP.NE.U32.AND P0, PT, R14, RZ, PT ;  /* 0x000000ff0e00720c */ /* 0x000fc80003f05070 */
[----:B---3--:R-:W-:-:S13]  /*bf00*/  ISETP.NE.AND.EX P0, PT, R0, RZ, PT, P0 ;  /* 0x000000ff0000720c */ /* 0x008fda0003f05300 */
[----:B----4-:R-:W-:Y:S05]  /*bf10*/  @!P0 BRA `(.L_x_186) ;  /* 0x0000001000648947 */ /* 0x010fea0003800000 */
[C---:B------:R-:W-:Y:S01]  /*bf20*/  IADD3 R6, P0, PT, R14.reuse, -0x1, RZ ;  /* 0xffffffff0e067810 */ /* 0x040fe20007f1e0ff */
[----:B------:R-:W-:Y:S01]  /*bf30*/  BSSY.RECONVERGENT B1, `(.L_x_187) ;  /* 0x0000043000017945 */ /* 0x000fe20003800200 */
[----:B012---:R-:W-:Y:S01]  /*bf40*/  LOP3.LUT R22, R14, 0xf, RZ, 0xc0, !PT ;  /* 0x0000000f0e167812 */ /* 0x007fe200078ec0ff */
[----:B------:R-:W-:Y:S01]  /*bf50*/  IMAD.MOV.U32 R7, RZ, RZ, RZ ;  /* 0x000000ffff077224 */ /* 0x000fe200078e00ff */
[----:B------:R-:W-:Y:S02]  /*bf60*/  ISETP.GE.U32.AND P1, PT, R6, 0xf, PT ;  /* 0x0000000f0600780c */ /* 0x000fe40003f26070 */
[----:B------:R-:W-:Y:S02]  /*bf70*/  IADD3.X R0, PT, PT, R0, -0x1, RZ, P0, !PT ;  /* 0xffffffff00007810 */ /* 0x000fe400007fe4ff */
[----:B------:R-:W-:Y:S02]  /*bf80*/  ISETP.NE.U32.AND P0, PT, R22, RZ, PT ;  /* 0x000000ff1600720c */ /* 0x000fe40003f05070 */
[----:B------:R-:W-:Y:S01]  /*bf90*/  ISETP.GE.U32.AND.EX P1, PT, R0, RZ, PT, P1 ;  /* 0x000000ff0000720c */ /* 0x000fe20003f26110 */
[----:B------:R-:W-:Y:S01]  /*bfa0*/  IMAD.MOV.U32 R0, RZ, RZ, RZ ;  /* 0x000000ffff007224 */ /* 0x000fe200078e00ff */
[----:B------:R-:W-:-:S11]  /*bfb0*/  ISETP.NE.AND.EX P0, PT, RZ, RZ, PT, P0 ;  /* 0x000000ffff00720c */ /* 0x000fd60003f05300 */
[----:B------:R-:W-:Y:S05]  /*bfc0*/  @!P1 BRA `(.L_x_188) ;  /* 0x0000000000e49947 */ /* 0x000fea0003800000 */
[----:B------:R-:W0:Y:S01]  /*bfd0*/  LDCU.64 UR4, c[0x0][0x398] ;  /* 0x00007300ff0477ac */ /* 0x000e220008000a00 */
[----:B------:R-:W-:Y:S02]  /*bfe0*/  IADD3 R13, P1, PT, R4, 0x40, RZ ;  /* 0x00000040040d7810 */ /* 0x000fe40007f3e0ff */
[----:B------:R-:W-:Y:S01]  /*bff0*/  LOP3.LUT R0, R14, 0xfffffff0, RZ, 0xc0, !PT ;  /* 0xfffffff00e007812 */ /* 0x000fe200078ec0ff */
[----:B------:R-:W1:Y:S02]  /*c000*/  LDCU UR6, c[0x0][0x3b4] ;  /* 0x00007680ff0677ac */ /* 0x000e640008000800 */
[----:B------:R-:W-:Y:S02]  /*c010*/  IMAD.X R18, RZ, RZ, R5, P1 ;  /* 0x000000ffff127224 */ /* 0x000fe400008e0605 */
[----:B------:R-:W-:Y:S01]  /*c020*/  IMAD.MOV.U32 R6, RZ, RZ, R0 ;  /* 0x000000ffff067224 */ /* 0x000fe200078e0000 */
[----:B0-----:R-:W-:-:S04]  /*c030*/  UIADD3 UR4, UP0, UPT, UR4, 0x20, URZ ;  /* 0x0000002004047890 */ /* 0x001fc8000ff1e0ff */
[----:B------:R-:W-:Y:S01]  /*c040*/  UIADD3.X UR5, UPT, UPT, URZ, UR5, URZ, UP0, !UPT ;  /* 0x00000005ff057290 */ /* 0x000fe200087fe4ff */
[----:B-1----:R-:W-:Y:S02]  /*c050*/  IMAD.U32 R7, RZ, RZ, UR6 ;  /* 0x00000006ff077e24 */ /* 0x002fe4000f8e00ff */
[----:B------:R-:W-:Y:S02]  /*c060*/  IMAD.U32 R12, RZ, RZ, UR6 ;  /* 0x00000006ff0c7e24 */ /* 0x000fe4000f8e00ff */
[----:B------:R-:W-:Y:S02]  /*c070*/  IMAD.U32 R20, RZ, RZ, UR4 ;  /* 0x00000004ff147e24 */ /* 0x000fe4000f8e00ff */
[----:B------:R-:W-:-:S07]  /*c080*/  IMAD.U32 R15, RZ, RZ, UR5 ;  /* 0x00000005ff0f7e24 */ /* 0x000fce000f8e00ff */
.L_x_189:
[----:B------:R-:W-:Y:S02]  /*c090*/  IMAD.MOV.U32 R10, RZ, RZ, R13 ;  /* 0x000000ffff0a7224 */ /* 0x000fe400078e000d */
[----:B------:R-:W-:-:S05]  /*c0a0*/  IMAD.MOV.U32 R11, RZ, RZ, R18 ;  /* 0x000000ffff0b7224 */ /* 0x000fca00078e0012 */
[----:B--2---:R-:W2:Y:S01]  /*c0b0*/  LD.E R13, desc[UR36][R10.64+-0x40] ;  /* 0xffffc0240a0d7980 */ /* 0x004ea2000c101900 */
[----:B------:R-:W-:Y:S02]  /*c0c0*/  IMAD.MOV.U32 R8, RZ, RZ, R20 ;  /* 0x000000ffff087224 */ /* 0x000fe400078e0014 */
[----:B------:R-:W-:-:S05]  /*c0d0*/  IMAD.MOV.U32 R9, RZ, RZ, R15 ;  /* 0x000000ffff097224 */ /* 0x000fca00078e000f */
[----:B--2---:R0:W-:Y:S04]  /*c0e0*/  STG.E desc[UR36][R8.64+-0x20], R13 ;  /* 0xffffe00d08007986 */ /* 0x0041e8000c101924 */
[----:B------:R-:W2:Y:S04]  /*c0f0*/  LD.E R15, desc[UR36][R10.64+-0x38] ;  /* 0xffffc8240a0f7980 */ /* 0x000ea8000c101900 */
[----:B--2---:R1:W-:Y:S04]  /*c100*/  STG.E desc[UR36][R8.64+-0x1c], R15 ;  /* 0xffffe40f08007986 */ /* 0x0043e8000c101924 */
[----:B------:R-:W2:Y:S04]  /*c110*/  LD.E R19, desc[UR36][R10.64+-0x30] ;  /* 0xffffd0240a137980 */ /* 0x000ea8000c101900 */
[----:B--2---:R2:W-:Y:S04]  /*c120*/  STG.E desc[UR36][R8.64+-0x18], R19 ;  /* 0xffffe81308007986 */ /* 0x0045e8000c101924 */
[----:B------:R-:W3:Y:S04]  /*c130*/  LD.E R21, desc[UR36][R10.64+-0x28] ;  /* 0xffffd8240a157980 */ /* 0x000ee8000c101900 */
[----:B---3--:R3:W-:Y:S04]  /*c140*/  STG.E desc[UR36][R8.64+-0x14], R21 ;  /* 0xffffec1508007986 */ /* 0x0087e8000c101924 */
[----:B------:R-:W4:Y:S04]  /*c150*/  LD.E R23, desc[UR36][R10.64+-0x20] ;  /* 0xffffe0240a177980 */ /* 0x000f28000c101900 */
[----:B----4-:R4:W-:Y:S04]  /*c160*/  STG.E desc[UR36][R8.64+-0x10], R23 ;  /* 0xfffff01708007986 */ /* 0x0109e8000c101924 */
[----:B------:R-:W5:Y:S04]  /*c170*/  LD.E R25, desc[UR36][R10.64+-0x18] ;  /* 0xffffe8240a197980 */ /* 0x000f68000c101900 */
[----:B-----5:R5:W-:Y:S04]  /*c180*/  STG.E desc[UR36][R8.64+-0xc], R25 ;  /* 0xfffff41908007986 */ /* 0x020be8000c101924 */
[----:B0-----:R-:W2:Y:S04]  /*c190*/  LD.E R13, desc[UR36][R10.64+-0x10] ;  /* 0xfffff0240a0d7980 */ /* 0x001ea8000c101900 */
[----:B--2---:R0:W-:Y:S04]  /*c1a0*/  STG.E desc[UR36][R8.64+-0x8], R13 ;  /* 0xfffff80d08007986 */ /* 0x0041e8000c101924 */
[----:B-1----:R-:W2:Y:S04]  /*c1b0*/  LD.E R15, desc[UR36][R10.64+-0x8] ;  /* 0xfffff8240a0f7980 */ /* 0x002ea8000c101900 */
[----:B--2---:R1:W-:Y:S04]  /*c1c0*/  STG.E desc[UR36][R8.64+-0x4], R15 ;  /* 0xfffffc0f08007986 */ /* 0x0043e8000c101924 */
[----:B------:R-:W2:Y:S04]  /*c1d0*/  LD.E R19, desc[UR36][R10.64] ;  /* 0x000000240a137980 */ /* 0x000ea8000c101900 */
[----:B--2---:R2:W-:Y:S04]  /*c1e0*/  STG.E desc[UR36][R8.64], R19 ;  /* 0x0000001308007986 */ /* 0x0045e8000c101924 */
[----:B---3--:R-:W3:Y:S04]  /*c1f0*/  LD.E R21, desc[UR36][R10.64+0x8] ;  /* 0x000008240a157980 */ /* 0x008ee8000c101900 */
[----:B---3--:R3:W-:Y:S04]  /*c200*/  STG.E desc[UR36][R8.64+0x4], R21 ;  /* 0x0000041508007986 */ /* 0x0087e8000c101924 */
[----:B----4-:R-:W4:Y:S04]  /*c210*/  LD.E R23, desc[UR36][R10.64+0x10] ;  /* 0x000010240a177980 */ /* 0x010f28000c101900 */
[----:B----4-:R-:W-:Y:S04]  /*c220*/  STG.E desc[UR36][R8.64+0x8], R23 ;  /* 0x0000081708007986 */ /* 0x010fe8000c101924 */
[----:B-----5:R-:W4:Y:S04]  /*c230*/  LD.E R25, desc[UR36][R10.64+0x18] ;  /* 0x000018240a197980 */ /* 0x020f28000c101900 */
[----:B----4-:R-:W-:Y:S04]  /*c240*/  STG.E desc[UR36][R8.64+0xc], R25 ;  /* 0x00000c1908007986 */ /* 0x010fe8000c101924 */
[----:B0-----:R-:W4:Y:S04]  /*c250*/  LD.E R13, desc[UR36][R10.64+0x20] ;  /* 0x000020240a0d7980 */ /* 0x001f28000c101900 */
[----:B----4-:R0:W-:Y:S04]  /*c260*/  STG.E desc[UR36][R8.64+0x10], R13 ;  /* 0x0000100d08007986 */ /* 0x0101e8000c101924 */
[----:B-1----:R-:W4:Y:S04]  /*c270*/  LD.E R15, desc[UR36][R10.64+0x28] ;  /* 0x000028240a0f7980 */ /* 0x002f28000c101900 */
[----:B----4-:R1:W-:Y:S04]  /*c280*/  STG.E desc[UR36][R8.64+0x14], R15 ;  /* 0x0000140f08007986 */ /* 0x0103e8000c101924 */
[----:B--2---:R-:W2:Y:S01]  /*c290*/  LD.E R19, desc[UR36][R10.64+0x30] ;  /* 0x000030240a137980 */ /* 0x004ea2000c101900 */
[----:B------:R-:W-:-:S03]  /*c2a0*/  IADD3 R6, P1, PT, R6, -0x10, RZ ;  /* 0xfffffff006067810 */ /* 0x000fc60007f3e0ff */
[----:B--2---:R2:W-:Y:S04]  /*c2b0*/  STG.E desc[UR36][R8.64+0x18], R19 ;  /* 0x0000181308007986 */ /* 0x0045e8000c101924 */
[----:B---3--:R-:W3:Y:S01]  /*c2c0*/  LD.E R21, desc[UR36][R10.64+0x38] ;  /* 0x000038240a157980 */ /* 0x008ee2000c101900 */
[----:B------:R-:W-:Y:S02]  /*c2d0*/  IADD3.X R12, PT, PT, R12, -0x1, RZ, P1, !PT ;  /* 0xffffffff0c0c7810 */ /* 0x000fe40000ffe4ff */
[----:B------:R-:W-:Y:S02]  /*c2e0*/  ISETP.NE.U32.AND P1, PT, R6, RZ, PT ;  /* 0x000000ff0600720c */ /* 0x000fe40003f25070 */
[----:B------:R-:W-:Y:S02]  /*c2f0*/  IADD3 R20, P2, PT, R8, 0x40, RZ ;  /* 0x0000004008147810 */ /* 0x000fe40007f5e0ff */
[----:B------:R-:W-:-:S02]  /*c300*/  ISETP.NE.AND.EX P1, PT, R12, RZ, PT, P1 ;  /* 0x000000ff0c00720c */ /* 0x000fc40003f25310 */
[----:B0-----:R-:W-:Y:S01]  /*c310*/  IADD3 R13, P3, PT, R10, 0x80, RZ ;  /* 0x000000800a0d7810 */ /* 0x001fe20007f7e0ff */
[----:B-1----:R-:W-:-:S04]  /*c320*/  IMAD.X R15, RZ, RZ, R9, P2 ;  /* 0x000000ffff0f7224 */ /* 0x002fc800010e0609 */
[----:B------:R-:W-:Y:S01]  /*c330*/  IMAD.X R18, RZ, RZ, R11, P3 ;  /* 0x000000ffff127224 */ /* 0x000fe200018e060b */
[----:B---3--:R2:W-:Y:S05]  /*c340*/  STG.E desc[UR36][R8.64+0x1c], R21 ;  /* 0x00001c1508007986 */ /* 0x0085ea000c101924 */
[----:B------:R-:W-:Y:S05]  /*c350*/  @P1 BRA `(.L_x_189) ;  /* 0xfffffffc004c1947 */ /* 0x000fea000383ffff */
.L_x_188:
[----:B------:R-:W-:Y:S05]  /*c360*/  BSYNC.RECONVERGENT B1 ;  /* 0x0000000000017941 */ /* 0x000fea0003800200 */
.L_x_187:
        /* <DEDUP_REMOVED lines=8> */
[C---:B--2---:R-:W-:Y:S01]  /*c3f0*/  LEA R8, P1, R0.reuse, R4, 0x3 ;  /* 0x0000000400087211 */ /* 0x044fe200078218ff */
[----:B------:R-:W0:Y:S03]  /*c400*/  LDCU.64 UR4, c[0x0][0x398] ;  /* 0x00007300ff0477ac */ /* 0x000e260008000a00 */
[----:B------:R-:W-:-:S06]  /*c410*/  LEA.HI.X R9, R0, R5, R7, 0x3, P1 ;  /* 0x0000000500097211 */ /* 0x000fcc00008f1c07 */
[----:B------:R-:W2:Y:S01]  /*c420*/  LD.E R9, desc[UR36][R8.64] ;  /* 0x0000002408097980 */ /* 0x000ea2000c101900 */
[----:B------:R-:W-:-:S05]  /*c430*/  IADD3 R18, P1, PT, R0, 0x1, RZ ;  /* 0x0000000100127810 */ /* 0x000fca0007f3e0ff */
[----:B------:R-:W-:Y:S02]  /*c440*/  IMAD.X R19, RZ, RZ, R7, P1 ;  /* 0x000000ffff137224 */ /* 0x000fe400008e0607 */
[----:B------:R-:W-:Y:S01]  /*c450*/  IMAD.SHL.U32 R13, R18, 0x8, RZ ;  /* 0x00000008120d7824 */ /* 0x000fe200078e00ff */
[----:B0-----:R-:W-:Y:S02]  /*c460*/  LEA R10, P1, R0, UR4, 0x2 ;  /* 0x00000004000a7c11 */ /* 0x001fe4000f8210ff */
[----:B------:R-:W-:Y:S02]  /*c470*/  SHF.L.U64.HI R6, R18, 0x3, R19 ;  /* 0x0000000312067819 */ /* 0x000fe40000010213 */
[----:B------:R-:W-:Y:S02]  /*c480*/  LOP3.LUT R13, R13, 0xfffffff8, RZ, 0xc0, !PT ;  /* 0xfffffff80d0d7812 */ /* 0x000fe400078ec0ff */
[----:B------:R-:W-:Y:S02]  /*c490*/  LOP3.LUT R6, R6, 0x7, RZ, 0xc0, !PT ;  /* 0x0000000706067812 */ /* 0x000fe400078ec0ff */
[----:B------:R-:W-:-:S02]  /*c4a0*/  IADD3 R12, P2, PT, R13, R4, RZ ;  /* 0x000000040d0c7210 */ /* 0x000fc40007f5e0ff */
[----:B------:R-:W-:-:S03]  /*c4b0*/  LEA.HI.X R11, R0, UR5, R7, 0x2, P1 ;  /* 0x00000005000b7c11 */ /* 0x000fc600088f1407 */
[----:B------:R-:W-:Y:S02]  /*c4c0*/  IMAD.X R13, R6, 0x1, R5, P2 ;  /* 0x00000001060d7824 */ /* 0x000fe400010e0605 */
[----:B--2---:R0:W-:Y:S04]  /*c4d0*/  STG.E desc[UR36][R10.64], R9 ;  /* 0x000000090a007986 */ /* 0x0041e8000c101924 */
[----:B------:R-:W2:Y:S01]  /*c4e0*/  LD.E R13, desc[UR36][R12.64] ;  /* 0x000000240c0d7980 */ /* 0x000ea2000c101900 */
[----:B------:R-:W-:Y:S01]  /*c4f0*/  IADD3 R20, P1, PT, R0, 0x2, RZ ;  /* 0x0000000200147810 */ /* 0x000fe20007f3e0ff */
[C---:B------:R-:W-:Y:S01]  /*c500*/  IMAD.SHL.U32 R8, R18.reuse, 0x4, RZ ;  /* 0x0000000412087824 */ /* 0x040fe200078e00ff */
[----:B------:R-:W-:-:S03]  /*c510*/  SHF.L.U64.HI R18, R18, 0x2, R19 ;  /* 0x0000000212127819 */ /* 0x000fc60000010213 */
[----:B------:R-:W-:Y:S01]  /*c520*/  IMAD.X R21, RZ, RZ, R7, P1 ;  /* 0x000000ffff157224 */ /* 0x000fe200008e0607 */
[----:B------:R-:W-:Y:S01]  /*c530*/  LOP3.LUT R8, R8, 0xfffffffc, RZ, 0xc0, !PT ;  /* 0xfffffffc08087812 */ /* 0x000fe200078ec0ff */
[----:B------:R-:W-:Y:S01]  /*c540*/  IMAD.SHL.U32 R15, R20, 0x8, RZ ;  /* 0x00000008140f7824 */ /* 0x000fe200078e00ff */
[----:B------:R-:W-:Y:S02]  /*c550*/  LOP3.LUT R18, R18, 0x3, RZ, 0xc0, !PT ;  /* 0x0000000312127812 */ /* 0x000fe400078ec0ff */
[----:B------:R-:W-:Y:S02]  /*c560*/  SHF.L.U64.HI R6, R20, 0x3, R21 ;  /* 0x0000000314067819 */ /* 0x000fe40000010215 */
[----:B------:R-:W-:Y:S02]  /*c570*/  LOP3.LUT R15, R15, 0xfffffff8, RZ, 0xc0, !PT ;  /* 0xfffffff80f0f7812 */ /* 0x000fe400078ec0ff */
[----:B------:R-:W-:Y:S02]  /*c580*/  IADD3 R8, P1, PT, R8, UR4, RZ ;  /* 0x0000000408087c10 */ /* 0x000fe4000ff3e0ff */
[----:B------:R-:W-:-:S02]  /*c590*/  LOP3.LUT R6, R6, 0x7, RZ, 0xc0, !PT ;  /* 0x0000000706067812 */ /* 0x000fc400078ec0ff */
[----:B0-----:R-:W-:Y:S02]  /*c5a0*/  IADD3 R10, P2, PT, R15, R4, RZ ;  /* 0x000000040f0a7210 */ /* 0x001fe40007f5e0ff */
[----:B------:R-:W-:-:S03]  /*c5b0*/  IADD3.X R9, PT, PT, R18, UR5, RZ, P1, !PT ;  /* 0x0000000512097c10 */ /* 0x000fc60008ffe4ff */
[----:B------:R-:W-:Y:S02]  /*c5c0*/  IMAD.X R11, R6, 0x1, R5, P2 ;  /* 0x00000001060b7824 */ /* 0x000fe400010e0605 */
[----:B--2---:R0:W-:Y:S04]  /*c5d0*/  STG.E desc[UR36][R8.64], R13 ;  /* 0x0000000d08007986 */ /* 0x0041e8000c101924 */
[----:B------:R1:W2:Y:S01]  /*c5e0*/  LD.E R15, desc[UR36][R10.64] ;  /* 0x000000240a0f7980 */ /* 0x0002a2000c101900 */
        /* <DEDUP_REMOVED lines=9> */
[----:B0-----:R-:W-:Y:S02]  /*c680*/  IADD3 R8, P1, PT, R12, UR4, RZ ;  /* 0x000000040c087c10 */ /* 0x001fe4000ff3e0ff */
[----:B------:R-:W-:-:S02]  /*c690*/  LOP3.LUT R6, R6, 0x7, RZ, 0xc0, !PT ;  /* 0x0000000706067812 */ /* 0x000fc400078ec0ff */
[----:B-1----:R-:W-:Y:S02]  /*c6a0*/  IADD3 R10, P2, PT, R19, R4, RZ ;  /* 0x00000004130a7210 */ /* 0x002fe40007f5e0ff */
        /* <DEDUP_REMOVED lines=61> */
[----:B------:R-:W-:Y:S02]  /*ca80*/  LOP3.LUT R6, R6, 0x7, RZ, 0xc0, !PT ;  /* 0x0000000706067812 */ /* 0x000fe400078ec0ff */
[----:B-1----:R-:W-:-:S02]  /*ca90*/  IADD3 R10, P2, PT, R7, R4, RZ ;  /* 0x00000004070a7210 */ /* 0x002fc40007f5e0ff */
[----:B0-----:R-:W-:-:S03]  /*caa0*/  IADD3 R8, P1, PT, R12, UR4, RZ ;  /* 0x000000040c087c10 */ /* 0x001fc6000ff3e0ff */
[----:B------:R-:W-:Y:S01]  /*cab0*/  IMAD.X R11, R6, 0x1, R5, P2 ;  /* 0x00000001060b7824 */ /* 0x000fe200010e0605 */
[----:B------:R-:W-:-:S05]  /*cac0*/  IADD3.X R9, PT, PT, R20, UR5, RZ, P1, !PT ;  /* 0x0000000514097c10 */ /* 0x000fca0008ffe4ff */
[----:B--2---:R0:W-:Y:S04]  /*cad0*/  STG.E desc[UR36][R8.64], R15 ;  /* 0x0000000f08007986 */ /* 0x0041e8000c101924 */
[----:B------:R-:W2:Y:S01]  /*cae0*/  LD.E R11, desc[UR36][R10.64] ;  /* 0x000000240a0b7980 */ /* 0x000ea2000c101900 */
[----:B------:R-:W-:Y:S01]  /*caf0*/  SHF.L.U32 R12, R18, 0x2, RZ ;  /* 0x00000002120c7819 */ /* 0x000fe200000006ff */
[----:B------:R-:W-:Y:S01]  /*cb00*/  VIADD R0, R0, 0x8 ;  /* 0x0000000800007836 */ /* 0x000fe20000000000 */
[----:B------:R-:W-:Y:S01]  /*cb10*/  SHF.L.U64.HI R6, R18, 0x2, R19 ;  /* 0x0000000212067819 */ /* 0x000fe20000010213 */
[----:B------:R-:W-:Y:S01]  /*cb20*/  IMAD.MOV.U32 R7, RZ, RZ, RZ ;  /* 0x000000ffff077224 */ /* 0x000fe200078e00ff */
[----:B------:R-:W-:Y:S02]  /*cb30*/  LOP3.LUT R12, R12, 0xfffffffc, RZ, 0xc0, !PT ;  /* 0xfffffffc0c0c7812 */ /* 0x000fe400078ec0ff */
[----:B------:R-:W-:-:S02]  /*cb40*/  LOP3.LUT R6, R6, 0x3, RZ, 0xc0, !PT ;  /* 0x0000000306067812 */ /* 0x000fc400078ec0ff */
[----:B------:R-:W-:-:S04]  /*cb50*/  IADD3 R12, P1, PT, R12, UR4, RZ ;  /* 0x000000040c0c7c10 */ /* 0x000fc8000ff3e0ff */
[----:B------:R-:W-:-:S05]  /*cb60*/  IADD3.X R13, PT, PT, R6, UR5, RZ, P1, !PT ;  /* 0x00000005060d7c10 */ /* 0x000fca0008ffe4ff */
[----:B--2---:R0:W-:Y:S04]  /*cb70*/  STG.E desc[UR36][R12.64], R11 ;  /* 0x0000000b0c007986 */ /* 0x0041e8000c101924 */
.L_x_191:
[----:B------:R-:W-:Y:S05]  /*cb80*/  BSYNC.RECONVERGENT B1 ;  /* 0x0000000000017941 */ /* 0x000fea0003800200 */
.L_x_190:
[----:B------:R-:W-:Y:S05]  /*cb90*/  @!P0 BRA `(.L_x_186) ;  /* 0x0000000400448947 */ /* 0x000fea0003800000 */
[----:B------:R-:W-:Y:S01]  /*cba0*/  ISETP.GE.U32.AND P1, PT, R24, 0x4, PT ;  /* 0x000000041800780c */ /* 0x000fe20003f26070 */
[----:B------:R-:W-:Y:S01]  /*cbb0*/  IMAD.MOV.U32 R6, RZ, RZ, RZ ;  /* 0x000000ffff067224 */ /* 0x000fe200078e00ff */
[----:B------:R-:W-:Y:S01]  /*cbc0*/  LOP3.LUT R14, R14, 0x3, RZ, 0xc0, !PT ;  /* 0x000000030e0e7812 */ /* 0x000fe200078ec0ff */
[----:B------:R-:W-:Y:S01]  /*cbd0*/  BSSY.RECONVERGENT B1, `(.L_x_192) ;  /* 0x000003e000017945 */ /* 0x000fe20003800200 */
[----:B------:R-:W-:Y:S02]  /*cbe0*/  ISETP.GE.U32.AND.EX P1, PT, RZ, RZ, PT, P1 ;  /* 0x000000ffff00720c */ /* 0x000fe40003f26110 */
[----:B------:R-:W-:-:S04]  /*cbf0*/  ISETP.NE.U32.AND P0, PT, R14, RZ, PT ;  /* 0x000000ff0e00720c */ /* 0x000fc80003f05070 */
[----:B------:R-:W-:-:S07]  /*cc00*/  ISETP.NE.AND.EX P0, PT, R6, RZ, PT, P0 ;  /* 0x000000ff0600720c */ /* 0x000fce0003f05300 */
[----:B------:R-:W-:Y:S06]  /*cc10*/  @!P1 BRA `(.L_x_193) ;  /* 0x0000000000e49947 */ /* 0x000fec0003800000 */
[C---:B0-2---:R-:W-:Y:S01]  /*cc20*/  LEA R8, P1, R0.reuse, R4, 0x3 ;  /* 0x0000000400087211 */ /* 0x045fe200078218ff */
[----:B------:R-:W0:Y:S03]  /*cc30*/  LDCU.64 UR4, c[0x0][0x398] ;  /* 0x00007300ff0477ac */ /* 0x000e260008000a00 */
[----:B------:R-:W-:-:S06]  /*cc40*/  LEA.HI.X R9, R0, R5, R7, 0x3, P1 ;  /* 0x0000000500097211 */ /* 0x000fcc00008f1c07 */
[----:B------:R-:W2:Y:S01]  /*cc50*/  LD.E R9, desc[UR36][R8.64] ;  /* 0x0000002408097980 */ /* 0x000ea2000c101900 */
[----:B------:R-:W-:-:S05]  /*cc60*/  IADD3 R15, P1, PT, R0, 0x1, RZ ;  /* 0x00000001000f7810 */ /* 0x000fca0007f3e0ff */
[----:B------:R-:W-:Y:S02]  /*cc70*/  IMAD.X R18, RZ, RZ, R7, P1 ;  /* 0x000000ffff127224 */ /* 0x000fe400008e0607 */
[----:B------:R-:W-:-:S03]  /*cc80*/  IMAD.SHL.U32 R10, R15, 0x8, RZ ;  /* 0x000000080f0a7824 */ /* 0x000fc600078e00ff */
[----:B------:R-:W-:Y:S02]  /*cc90*/  SHF.L.U64.HI R11, R15, 0x3, R18 ;  /* 0x000000030f0b7819 */ /* 0x000fe40000010212 */
[----:B------:R-:W-:Y:S02]  /*cca0*/  LOP3.LUT R13, R10, 0xfffffff8, RZ, 0xc0, !PT ;  /* 0xfffffff80a0d7812 */ /* 0x000fe400078ec0ff */
[----:B------:R-:W-:Y:S02]  /*ccb0*/  LOP3.LUT R20, R11, 0x7, RZ, 0xc0, !PT ;  /* 0x000000070b147812 */ /* 0x000fe400078ec0ff */
[----:B------:R-:W-:Y:S02]  /*ccc0*/  IADD3 R12, P2, PT, R13, R4, RZ ;  /* 0x000000040d0c7210 */ /* 0x000fe40007f5e0ff */
[----:B0-----:R-:W-:-:S03]  /*ccd0*/  LEA R10, P1, R0, UR4, 0x2 ;  /* 0x00000004000a7c11 */ /* 0x001fc6000f8210ff */
[----:B------:R-:W-:Y:S01]  /*cce0*/  IMAD.X R13, R20, 0x1, R5, P2 ;  /* 0x00000001140d7824 */ /* 0x000fe200010e0605 */
[----:B------:R-:W-:-:S05]  /*ccf0*/  LEA.HI.X R11, R0, UR5, R7, 0x2, P1 ;  /* 0x00000005000b7c11 */ /* 0x000fca00088f1407 */
        /* <DEDUP_REMOVED lines=23> */
[C---:B------:R-:W-:Y:S01]  /*ce70*/  IMAD.SHL.U32 R21, R18.reuse, 0x8, RZ ;  /* 0x0000000812157824 */ /* 0x040fe200078e00ff */
        /* <DEDUP_REMOVED lines=10> */
[C---:B------:R-:W-:Y:S01]  /*cf20*/  IMAD.SHL.U32 R12, R18.reuse, 0x4, RZ ;  /* 0x00000004120c7824 */ /* 0x040fe200078e00ff */
[----:B------:R-:W-:Y:S01]  /*cf30*/  SHF.L.U64.HI R7, R18, 0x2, R7 ;  /* 0x0000000212077819 */ /* 0x000fe20000010207 */
[----:B------:R-:W-:-:S03]  /*cf40*/  VIADD R0, R0, 0x4 ;  /* 0x0000000400007836 */ /* 0x000fc60000000000 */
[----:B------:R-:W-:Y:S02]  /*cf50*/  LOP3.LUT R12, R12, 0xfffffffc, RZ, 0xc0, !PT ;  /* 0xfffffffc0c0c7812 */ /* 0x000fe400078ec0ff */
[----:B------:R-:W-:Y:S02]  /*cf60*/  LOP3.LUT R7, R7, 0x3, RZ, 0xc0, !PT ;  /* 0x0000000307077812 */ /* 0x000fe400078ec0ff */
[----:B------:R-:W-:-:S04]  /*cf70*/  IADD3 R12, P1, PT, R12, UR4, RZ ;  /* 0x000000040c0c7c10 */ /* 0x000fc8000ff3e0ff */
[----:B------:R-:W-:Y:S01]  /*cf80*/  IADD3.X R13, PT, PT, R7, UR5, RZ, P1, !PT ;  /* 0x00000005070d7c10 */ /* 0x000fe20008ffe4ff */
[----:B------:R-:W-:-:S04]  /*cf90*/  IMAD.MOV.U32 R7, RZ, RZ, RZ ;  /* 0x000000ffff077224 */ /* 0x000fc800078e00ff */
[----:B--2---:R1:W-:Y:S04]  /*cfa0*/  STG.E desc[UR36][R12.64], R11 ;  /* 0x0000000b0c007986 */ /* 0x0043e8000c101924 */
.L_x_193:
[----:B------:R-:W-:Y:S05]  /*cfb0*/  BSYNC.RECONVERGENT B1 ;  /* 0x0000000000017941 */ /* 0x000fea0003800200 */
.L_x_192:
[----:B------:R-:W-:Y:S05]  /*cfc0*/  @!P0 BRA `(.L_x_186) ;  /* 0x0000000000388947 */ /* 0x000fea0003800000 */
.L_x_194:
[C---:B012---:R-:W-:Y:S01]  /*cfd0*/  LEA R8, P0, R0.reuse, R4, 0x3 ;  /* 0x0000000400087211 */ /* 0x047fe200078018ff */
[----:B------:R-:W0:Y:S03]  /*cfe0*/  LDCU.64 UR4, c[0x0][0x398] ;  /* 0x00007300ff0477ac */ /* 0x000e260008000a00 */
[----:B---3--:R-:W-:-:S06]  /*cff0*/  LEA.HI.X R9, R0, R5, R7, 0x3, P0 ;  /* 0x0000000500097211 */ /* 0x008fcc00000f1c07 */
[----:B------:R-:W2:Y:S01]  /*d000*/  LD.E R9, desc[UR36][R8.64] ;  /* 0x0000002408097980 */ /* 0x000ea2000c101900 */
[----:B0-----:R-:W-:-:S04]  /*d010*/  LEA R10, P0, R0, UR4, 0x2 ;  /* 0x00000004000a7c11 */ /* 0x001fc8000f8010ff */
[C---:B------:R-:W-:Y:S01]  /*d020*/  LEA.HI.X R11, R0.reuse, UR5, R7, 0x2, P0 ;  /* 0x00000005000b7c11 */ /* 0x040fe200080f1407 */
[----:B------:R-:W-:Y:S01]  /*d030*/  VIADD R0, R0, 0x1 ;  /* 0x0000000100007836 */ /* 0x000fe20000000000 */
[----:B------:R-:W-:Y:S01]  /*d040*/  IADD3 R14, P0, PT, R14, -0x1, RZ ;  /* 0xffffffff0e0e7810 */ /* 0x000fe20007f1e0ff */
[----:B------:R-:W-:-:S03]  /*d050*/  IMAD.MOV.U32 R7, RZ, RZ, RZ ;  /* 0x000000ffff077224 */ /* 0x000fc600078e00ff */
[----:B------:R-:W-:Y:S02]  /*d060*/  IADD3.X R6, PT, PT, R6, -0x1, RZ, P0, !PT ;  /* 0xffffffff06067810 */ /* 0x000fe400007fe4ff */
[----:B------:R-:W-:-:S04]  /*d070*/  ISETP.NE.U32.AND P0, PT, R14, RZ, PT ;  /* 0x000000ff0e00720c */ /* 0x000fc80003f05070 */
[----:B------:R-:W-:Y:S01]  /*d080*/  ISETP.NE.AND.EX P0, PT, R6, RZ, PT, P0 ;  /* 0x000000ff0600720c */ /* 0x000fe20003f05300 */
[----:B--2---:R3:W-:-:S12]  /*d090*/  STG.E desc[UR36][R10.64], R9 ;  /* 0x000000090a007986 */ /* 0x0047d8000c101924 */
[----:B------:R-:W-:Y:S05]  /*d0a0*/  @P0 BRA `(.L_x_194) ;  /* 0xfffffffc00c80947 */ /* 0x000fea000383ffff */
.L_x_186:
[----:B------:R-:W-:Y:S05]  /*d0b0*/  BSYNC.RECONVERGENT B0 ;  /* 0x0000000000007941 */ /* 0x000fea0003800200 */
.L_x_185:
[----:B------:R4:W5:Y:S01]  /*d0c0*/  ATOMG.E.EXCH.STRONG.GPU PT, RZ, desc[UR36][R2.64], RZ ;  /* 0x800000ff02ff79a8 */ /* 0x000962000c1ef124 */
[----:B------:R-:W-:Y:S01]  /*d0d0*/  MOV R0, 0x8 ;  /* 0x0000000800007802 */ /* 0x000fe20000000f00 */
[----:B------:R-:W-:Y:S02]  /*d0e0*/  IMAD.MOV.U32 R4, RZ, RZ, R16 ;  /* 0x000000ffff047224 */ /* 0x000fe400078e0010 */
[----:B------:R-:W-:Y:S01]  /*d0f0*/  IMAD.MOV.U32 R5, RZ, RZ, R17 ;  /* 0x000000ffff057224 */ /* 0x000fe200078e0011 */
[----:B------:R4:W0:Y:S06]  /*d100*/  LDC.64 R6, c[0x4][R0] ;  /* 0x0100000000067b82 */ /* 0x00082c0000000a00 */
[----:B012---:R-:W-:-:S07]  /*d110*/  LEPC R20, `(.L_x_195) ;  /* 0x000000001014794e */ /* 0x007fce0000000000 */
[----:B---345:R-:W-:Y:S05]  /*d120*/  CALL.ABS.NOINC R6 ;  /* 0x0000000006007343 */ /* 0x038fea0003c00000 */
.L_x_195:
[----:B------:R-:W-:Y:S05]  /*d130*/  EXIT ;  /* 0x000000000000794d */ /* 0x000fea0003800000 */
        .weak           $__internal_0_$__cuda_sm20_div_u64
        .type           $__internal_0_$__cuda_sm20_div_u64,@function
        .size           $__internal_0_$__cuda_sm20_div_u64,($__internal_1_$__cuda_sm20_rem_u64 - $__internal_0_$__cuda_sm20_div_u64)
$__internal_0_$__cuda_sm20_div_u64:
[----:B------:R-:W0:Y:S08]  /*d140*/  I2F.U64.RP R53, R22 ;  /* 0x0000001600357312 */ /* 0x000e300000309000 */
[----:B0-----:R-:W0:Y:S02]  /*d150*/  MUFU.RCP R53, R53 ;  /* 0x0000003500357308 */ /* 0x001e240000001000 */
[----:B0-----:R-:W-:-:S06]  /*d160*/  VIADD R14, R53, 0x1ffffffe ;  /* 0x1ffffffe350e7836 */ /* 0x001fcc0000000000 */
[----:B------:R-:W0:Y:S02]  /*d170*/  F2I.U64.TRUNC R14, R14 ;  /* 0x0000000e000e7311 */ /* 0x000e24000020d800 */
[----:B0-----:R-:W-:-:S04]  /*d180*/  IMAD.WIDE.U32 R20, R14, R22, RZ ;  /* 0x000000160e147225 */ /* 0x001fc800078e00ff */
[----:B------:R-:W-:Y:S01]  /*d190*/  IMAD R21, R14, R23, R21 ;  /* 0x000000170e157224 */ /* 0x000fe200078e0215 */
[----:B------:R-:W-:-:S03]  /*d1a0*/  IADD3 R55, P1, PT, RZ, -R20, RZ ;  /* 0x80000014ff377210 */ /* 0x000fc60007f3e0ff */
[----:B------:R-:W-:Y:S02]  /*d1b0*/  IMAD R21, R15, R22, R21 ;  /* 0x000000160f157224 */ /* 0x000fe400078e0215 */
[----:B------:R-:W-:-:S04]  /*d1c0*/  IMAD.HI.U32 R20, R14, R55, RZ ;  /* 0x000000370e147227 */ /* 0x000fc800078e00ff */
[----:B------:R-:W-:Y:S02]  /*d1d0*/  IMAD.X R57, RZ, RZ, ~R21, P1 ;  /* 0x000000ffff397224 */ /* 0x000fe400008e0e15 */
[----:B------:R-:W-:Y:S02]  /*d1e0*/  IMAD.MOV.U32 R21, RZ, RZ, R14 ;  /* 0x000000ffff157224 */ /* 0x000fe400078e000e */
[-C--:B------:R-:W-:Y:S02]  /*d1f0*/  IMAD R53, R15, R57.reuse, RZ ;  /* 0x000000390f357224 */ /* 0x080fe400078e02ff */
[----:B------:R-:W-:-:S04]  /*d200*/  IMAD.WIDE.U32 R20, P1, R14, R57, R20 ;  /* 0x000000390e147225 */ /* 0x000fc80007820014 */
[----:B------:R-:W-:-:S04]  /*d210*/  IMAD.HI.U32 R57, R15, R57, RZ ;  /* 0x000000390f397227 */ /* 0x000fc800078e00ff */
[----:B------:R-:W-:-:S05]  /*d220*/  IMAD.HI.U32 R20, P2, R15, R55, R20 ;  /* 0x000000370f147227 */ /* 0x000fca0007840014 */
[----:B------:R-:W-:Y:S01]  /*d230*/  IADD3 R21, P3, PT, R53, R20, RZ ;  /* 0x0000001435157210 */ /* 0x000fe20007f7e0ff */
[----:B------:R-:W-:-:S04]  /*d240*/  IMAD.X R20, R57, 0x1, R15, P1 ;  /* 0x0000000139147824 */ /* 0x000fc800008e060f */
[----:B------:R-:W-:Y:S01]  /*d250*/  IMAD.WIDE.U32 R14, R21, R22, RZ ;  /* 0x00000016150e7225 */ /* 0x000fe200078e00ff */
[----:B------:R-:W-:-:S03]  /*d260*/  IADD3.X R53, PT, PT, RZ, RZ, R20, P3, P2 ;  /* 0x000000ffff357210 */ /* 0x000fc60001fe4414 */
[----:B------:R-:W-:Y:S01]  /*d270*/  IMAD R15, R21, R23, R15 ;  /* 0x00000017150f7224 */ /* 0x000fe200078e020f */
[----:B------:R-:W-:-:S03]  /*d280*/  IADD3 R55, P1, PT, RZ, -R14, RZ ;  /* 0x8000000eff377210 */ /* 0x000fc60007f3e0ff */
[----:B------:R-:W-:Y:S02]  /*d290*/  IMAD R15, R53, R22, R15 ;  /* 0x00000016350f7224 */ /* 0x000fe400078e020f */
[----:B------:R-:W-:-:S04]  /*d2a0*/  IMAD.HI.U32 R20, R21, R55, RZ ;  /* 0x0000003715147227 */ /* 0x000fc800078e00ff */
[----:B------:R-:W-:-:S04]  /*d2b0*/  IMAD.X R14, RZ, RZ, ~R15, P1 ;  /* 0x000000ffff0e7224 */ /* 0x000fc800008e0e0f */
[----:B------:R-:W-:-:S04]  /*d2c0*/  IMAD.WIDE.U32 R20, P1, R21, R14, R20 ;  /* 0x0000000e15147225 */ /* 0x000fc80007820014 */
[C---:B------:R-:W-:Y:S02]  /*d2d0*/  IMAD R15, R53.reuse, R14, RZ ;  /* 0x0000000e350f7224 */ /* 0x040fe400078e02ff */
[----:B------:R-:W-:-:S04]  /*d2e0*/  IMAD.HI.U32 R20, P2, R53, R55, R20 ;  /* 0x0000003735147227 */ /* 0x000fc80007840014 */
[----:B------:R-:W-:Y:S01]  /*d2f0*/  IMAD.HI.U32 R14, R53, R14, RZ ;  /* 0x0000000e350e7227 */ /* 0x000fe200078e00ff */
[----:B------:R-:W-:-:S03]  /*d300*/  IADD3 R20, P3, PT, R15, R20, RZ ;  /* 0x000000140f147210 */ /* 0x000fc60007f7e0ff */
[----:B------:R-:W-:Y:S02]  /*d310*/  IMAD.X R53, R14, 0x1, R53, P1 ;  /* 0x000000010e357824 */ /* 0x000fe400008e0635 */
[----:B------:R-:W-:-:S03]  /*d320*/  IMAD.HI.U32 R14, R20, R41, RZ ;  /* 0x00000029140e7227 */ /* 0x000fc600078e00ff */
[----:B------:R-:W-:Y:S01]  /*d330*/  IADD3.X R54, PT, PT, RZ, RZ, R53, P3, P2 ;  /* 0x000000ffff367210 */ /* 0x000fe20001fe4435 */
[----:B------:R-:W-:Y:S02]  /*d340*/  IMAD.MOV.U32 R15, RZ, RZ, RZ ;  /* 0x000000ffff0f7224 */ /* 0x000fe400078e00ff */
[----:B------:R-:W-:-:S04]  /*d350*/  IMAD.WIDE.U32 R14, R20, R43, R14 ;  /* 0x0000002b140e7225 */ /* 0x000fc800078e000e */
[C---:B------:R-:W-:Y:S02]  /*d360*/  IMAD R21, R54.reuse, R43, RZ ;  /* 0x0000002b36157224 */ /* 0x040fe400078e02ff */
[----:B------:R-:W-:-:S04]  /*d370*/  IMAD.HI.U32 R14, P1, R54, R41, R14 ;  /* 0x00000029360e7227 */ /* 0x000fc8000782000e */
[----:B------:R-:W-:Y:S01]  /*d380*/  IMAD.HI.U32 R20, R54, R43, RZ ;  /* 0x0000002b36147227 */ /* 0x000fe200078e00ff */
[----:B------:R-:W-:-:S03]  /*d390*/  IADD3 R21, P2, PT, R21, R14, RZ ;  /* 0x0000000e15157210 */ /* 0x000fc60007f5e0ff */
[----:B------:R-:W-:Y:S02]  /*d3a0*/  IMAD.X R20, RZ, RZ, R20, P1 ;  /* 0x000000ffff147224 */ /* 0x000fe400008e0614 */
[----:B------:R-:W-:-:S04]  /*d3b0*/  IMAD.WIDE.U32 R14, R21, R22, RZ ;  /* 0x00000016150e7225 */ /* 0x000fc800078e00ff */
[----:B------:R-:W-:Y:S01]  /*d3c0*/  IMAD.X R53, RZ, RZ, R20, P2 ;  /* 0x000000ffff357224 */ /* 0x000fe200010e0614 */
[----:B------:R-:W-:Y:S01]  /*d3d0*/  IADD3 R55, P2, PT, -R14, R41, RZ ;  /* 0x000000290e377210 */ /* 0x000fe20007f5e1ff */
[----:B------:R-:W-:-:S03]  /*d3e0*/  IMAD R15, R21, R23, R15 ;  /* 0x00000017150f7224 */ /* 0x000fc600078e020f */
[-C--:B------:R-:W-:Y:S01]  /*d3f0*/  ISETP.GE.U32.AND P1, PT, R55, R22.reuse, PT ;  /* 0x000000163700720c */ /* 0x080fe20003f26070 */
[----:B------:R-:W-:-:S04]  /*d400*/  IMAD R14, R53, R22, R15 ;  /* 0x00000016350e7224 */ /* 0x000fc800078e020f */
[----:B------:R-:W-:Y:S01]  /*d410*/  IMAD.X R56, R43, 0x1, ~R14, P2 ;  /* 0x000000012b387824 */ /* 0x000fe200010e0e0e */
[----:B------:R-:W-:Y:S02]  /*d420*/  IADD3 R14, P3, PT, R21, 0x1, RZ ;  /* 0x00000001150e7810 */ /* 0x000fe40007f7e0ff */
[----:B------:R-:W-:Y:S02]  /*d430*/  IADD3 R41, P2, PT, -R22, R55, RZ ;  /* 0x0000003716297210 */ /* 0x000fe40007f5e1ff */
[C---:B------:R-:W-:Y:S01]  /*d440*/  ISETP.GE.U32.AND.EX P1, PT, R56.reuse, R23, PT, P1 ;  /* 0x000000173800720c */ /* 0x040fe20003f26110 */
[----:B------:R-:W-:Y:S02]  /*d450*/  IMAD.X R20, RZ, RZ, R53, P3 ;  /* 0x000000ffff147224 */ /* 0x000fe400018e0635 */
[----:B------:R-:W-:Y:S01]  /*d460*/  IMAD.X R54, R56, 0x1, ~R23, P2 ;  /* 0x0000000138367824 */ /* 0x000fe200010e0e17 */
[----:B------:R-:W-:Y:S02]  /*d470*/  SEL R15, R14, R21, P1 ;  /* 0x000000150e0f7207 */ /* 0x000fe40000800000 */
[----:B------:R-:W-:-:S02]  /*d480*/  SEL R41, R41, R55, P1 ;  /* 0x0000003729297207 */ /* 0x000fc40000800000 */
[----:B------:R-:W-:Y:S02]  /*d490*/  SEL R14, R20, R53, P1 ;  /* 0x00000035140e7207 */ /* 0x000fe40000800000 */
[----:B------:R-:W-:Y:S02]  /*d4a0*/  IADD3 R20, P3, PT, R15, 0x1, RZ ;  /* 0x000000010f147810 */ /* 0x000fe40007f7e0ff */
[----:B------:R-:W-:Y:S02]  /*d4b0*/  SEL R54, R54, R56, P1 ;  /* 0x0000003836367207 */ /* 0x000fe40000800000 */
[----:B------:R-:W-:Y:S01]  /*d4c0*/  ISETP.GE.U32.AND P1, PT, R41, R22, PT ;  /* 0x000000162900720c */ /* 0x000fe20003f26070 */
[----:B------:R-:W-:Y:S01]  /*d4d0*/  IMAD.X R21, RZ, RZ, R14, P3 ;  /* 0x000000ffff157224 */ /* 0x000fe200018e060e */
[----:B------:R-:W-:Y:S02]  /*d4e0*/  ISETP.NE.U32.AND P2, PT, R22, RZ, PT ;  /* 0x000000ff1600720c */ /* 0x000fe40003f45070 */
[----:B------:R-:W-:-:S02]  /*d4f0*/  ISETP.GE.U32.AND.EX P1, PT, R54, R23, PT, P1 ;  /* 0x000000173600720c */ /* 0x000fc40003f26110 */
[----:B------:R-:W-:Y:S02]  /*d500*/  ISETP.NE.AND.EX P2, PT, R23, RZ, PT, P2 ;  /* 0x000000ff1700720c */ /* 0x000fe40003f45320 */
[----:B------:R-:W-:Y:S01]  /*d510*/  SEL R20, R20, R15, P1 ;  /* 0x0000000f14147207 */ /* 0x000fe20000800000 */
[----:B------:R-:W-:Y:S01]  /*d520*/  IMAD.MOV.U32 R15, RZ, RZ, 0x0 ;  /* 0x00000000ff0f7424 */ /* 0x000fe200078e00ff */
[----:B------:R-:W-:Y:S01]  /*d530*/  SEL R21, R21, R14, P1 ;  /* 0x0000000e15157207 */ /* 0x000fe20000800000 */
[----:B------:R-:W-:Y:S01]  /*d540*/  IMAD.MOV.U32 R14, RZ, RZ, R40 ;  /* 0x000000ffff0e7224 */ /* 0x000fe200078e0028 */
[----:B------:R-:W-:Y:S02]  /*d550*/  SEL R20, R20, 0xffffffff, P2 ;  /* 0xffffffff14147807 */ /* 0x000fe40001000000 */
[----:B------:R-:W-:Y:S01]  /*d560*/  SEL R21, R21, 0xffffffff, P2 ;  /* 0xffffffff15157807 */ /* 0x000fe20001000000 */
[----:B------:R-:W-:Y:S06]  /*d570*/  RET.REL.NODEC R14 `(_Z19calculatePathWeightPdPyS_PiS1_yy) ;  /* 0xffffff280ea07950 */ /* 0x000fec0003c3ffff */
        .weak           $__internal_1_$__cuda_sm20_rem_u64
        .type           $__internal_1_$__cuda_sm20_rem_u64,@function
        .size           $__internal_1_$__cuda_sm20_rem_u64,(.L_x_198 - $__internal_1_$__cuda_sm20_rem_u64)
$__internal_1_$__cuda_sm20_rem_u64:
        /* <DEDUP_REMOVED lines=23> */
[----:B------:R-:W-:Y:S02]  /*d6f0*/  IMAD.X R14, RZ, RZ, ~R15, P1 ;  /* 0x000000ffff0e7224 */ /* 0x000fe400008e0e0f */
[----:B------:R-:W-:Y:S02]  /*d700*/  IMAD.MOV.U32 R15, RZ, RZ, RZ ;  /* 0x000000ffff0f7224 */ /* 0x000fe400078e00ff */
        /* <DEDUP_REMOVED lines=21> */
[----:B------:R-:W-:Y:S01]  /*d860*/  IADD3 R15, P2, PT, -R22, R43, RZ ;  /* 0x0000002b160f7210 */ /* 0x000fe20007f5e1ff */
[----:B------:R-:W-:-:S03]  /*d870*/  IMAD.MOV.U32 R39, RZ, RZ, 0x0 ;  /* 0x00000000ff277424 */ /* 0x000fc600078e00ff */
[C---:B------:R-:W-:Y:S01]  /*d880*/  ISETP.GE.U32.AND.EX P1, PT, R20.reuse, R23, PT, P1 ;  /* 0x000000171400720c */ /* 0x040fe20003f26110 */
[----:B------:R-:W-:Y:S01]  /*d890*/  IMAD.X R14, R20, 0x1, ~R23, P2 ;  /* 0x00000001140e7824 */ /* 0x000fe200010e0e17 */
[----:B------:R-:W-:Y:S02]  /*d8a0*/  ISETP.NE.U32.AND P2, PT, R22, RZ, PT ;  /* 0x000000ff1600720c */ /* 0x000fe40003f45070 */
[----:B------:R-:W-:Y:S02]  /*d8b0*/  SEL R15, R15, R43, P1 ;  /* 0x0000002b0f0f7207 */ /* 0x000fe40000800000 */
[----:B------:R-:W-:Y:S02]  /*d8c0*/  SEL R14, R14, R20, P1 ;  /* 0x000000140e0e7207 */ /* 0x000fe40000800000 */
[----:B------:R-:W-:Y:S02]  /*d8d0*/  IADD3 R36, P3, PT, -R22, R15, RZ ;  /* 0x0000000f16247210 */ /* 0x000fe40007f7e1ff */
[----:B------:R-:W-:-:S02]  /*d8e0*/  ISETP.GE.U32.AND P1, PT, R15, R22, PT ;  /* 0x000000160f00720c */ /* 0x000fc40003f26070 */
[----:B------:R-:W-:Y:S01]  /*d8f0*/  ISETP.NE.AND.EX P2, PT, R23, RZ, PT, P2 ;  /* 0x000000ff1700720c */ /* 0x000fe20003f45320 */
[C---:B------:R-:W-:Y:S01]  /*d900*/  IMAD.X R43, R14.reuse, 0x1, ~R23, P3 ;  /* 0x000000010e2b7824 */ /* 0x040fe200018e0e17 */
[----:B------:R-:W-:-:S04]  /*d910*/  ISETP.GE.U32.AND.EX P1, PT, R14, R23, PT, P1 ;  /* 0x000000170e00720c */ /* 0x000fc80003f26110 */
[----:B------:R-:W-:Y:S02]  /*d920*/  SEL R36, R36, R15, P1 ;  /* 0x0000000f24247207 */ /* 0x000fe40000800000 */
[----:B------:R-:W-:Y:S02]  /*d930*/  SEL R43, R43, R14, P1 ;  /* 0x0000000e2b2b7207 */ /* 0x000fe40000800000 */
[----:B------:R-:W-:Y:S02]  /*d940*/  SEL R36, R36, 0xffffffff, P2 ;  /* 0xffffffff24247807 */ /* 0x000fe40001000000 */
[----:B------:R-:W-:Y:S01]  /*d950*/  SEL R43, R43, 0xffffffff, P2 ;  /* 0xffffffff2b2b7807 */ /* 0x000fe20001000000 */
[----:B------:R-:W-:Y:S06]  /*d960*/  RET.REL.NODEC R38 `(_Z19calculatePathWeightPdPyS_PiS1_yy) ;  /* 0xffffff2426a47950 */ /* 0x000fec0003c3ffff */
.L_x_196:
[----:B------:R-:W-:-:S00]  /*d970*/  BRA `(.L_x_196) ;  /* 0xfffffffc00fc7947 */ /* 0x000fc0000383ffff */
[----:B------:R-:W-:-:S00]  /*d980*/  NOP ;  /* 0x0000000000007918 */ /* 0x000fc00000000000 */
[----:B------:R-:W-:-:S00]  /*d990*/  NOP ;  /* 0x0000000000007918 */ /* 0x000fc00000000000 */
[----:B------:R-:W-:-:S00]  /*d9a0*/  NOP ;  /* 0x0000000000007918 */ /* 0x000fc00000000000 */
[----:B------:R-:W-:-:S00]  /*d9b0*/  NOP ;  /* 0x0000000000007918 */ /* 0x000fc00000000000 */
[----:B------:R-:W-:-:S00]  /*d9c0*/  NOP ;  /* 0x0000000000007918 */ /* 0x000fc00000000000 */
[----:B------:R-:W-:-:S00]  /*d9d0*/  NOP ;  /* 0x0000000000007918 */ /* 0x000fc00000000000 */
[----:B------:R-:W-:-:S00]  /*d9e0*/  NOP ;  /* 0x0000000000007918 */ /* 0x000fc00000000000 */
[----:B------:R-:W-:-:S00]  /*d9f0*/  NOP ;  /* 0x0000000000007918 */ /* 0x000fc00000000000 */
.L_x_198:


//--------------------- .nv.shared._Z19calculatePathWeightPdPyS_PiS1_yy --------------------------
	.section	.nv.shared._Z19calculatePathWeightPdPyS_PiS1_yy,"aw",@nobits
	.sectionflags	@""
	.align	16
	.zero		1024


//--------------------- .nv.shared.reserved.0     --------------------------
	.section	.nv.shared.reserved.0,"aw",@nobits
	.weak		__nv_reservedSMEM_offset_0_alias
	.size		__nv_reservedSMEM_offset_0_alias, 0, 64
	.other		__nv_reservedSMEM_offset_0_alias,@"STO_CUDA_RESERVED_SHARED STV_DEFAULT"
__nv_reservedSMEM_offset_0_alias:
	.zero		0
	.zero		64


//--------------------- .nv.constant0._Z19calculatePathWeightPdPyS_PiS1_yy --------------------------
	.section	.nv.constant0._Z19calculatePathWeightPdPyS_PiS1_yy,"a",@progbits
	.sectionflags	@""
	.align	4
.nv.constant0._Z19calculatePathWeightPdPyS_PiS1_yy:
	.zero		952


//--------------------- SYMBOLS --------------------------

	.type		.nv.reservedSmem.offset0,@object
	.size		.nv.reservedSmem.offset0,0x4
	.type		.nv.reservedSmem.cap,@object
	.size		.nv.reservedSmem.cap,0x4
	.type		malloc,@function
	.type		free,@function
